	.target	sm_100a

	.elftype	@"ET_EXEC"


//--------------------- .note.nv.tkinfo           --------------------------
	.section	.note.nv.tkinfo,"",@"SHT_NOTE"
	.sectionflags	@"SHF_NOTE_NV_TKINFO"
	.tkinfo
        /*0018*/ 	.word	0x00000002
        /*0030*/ 	.string	""
        /*0030*/ 	.string	"ptxas"
        /*0030*/ 	.string	"Cuda compilation tools, release 13.0, V13.0.88"
        /*0030*/ 	.string	"Build cuda_13.0.r13.0/compiler.36424714_0"
        /*0030*/ 	.string	"-arch sm_100a -m 64 "



//--------------------- .note.nv.cuinfo           --------------------------
	.section	.note.nv.cuinfo,"",@"SHT_NOTE"
	.sectionflags	@"SHF_NOTE_NV_CUINFO"
        /*0018*/ 	.short	0x0002
        /*001a*/ 	.short	0x0064
        /*001c*/ 	.short	0x0082
	.zero		2


//--------------------- .nv.info                  --------------------------
	.section	.nv.info,"",@"SHT_CUDA_INFO"
	.align	4


	//----- nvinfo : EIATTR_REGCOUNT
	.align		4
        /*0000*/ 	.byte	0x04, 0x2f
        /*0002*/ 	.short	(.L_19 - .L_18)
	.align		4
.L_18:
        /*0004*/ 	.word	index@(_ZN7cutlass13device_kernelINS_4gemm6kernel13GemmUniversalIN4cute5tupleIJiiiiEEENS1_10collective13CollectiveMmaINS1_35MainloopSm100TmaUmmaWarpSpecializedILi4ELi2ELi4ENS5_IJNS4_1CILi2EEESB_NSA_ILi1EEEEEEEENS5_IJNSA_ILi64EEENSA_ILi256EEENSA_ILi32EEEEEENS_10bfloat16_tENS5_IJlSC_lEEESJ_SK_NS4_8TiledMMAINS4_8MMA_AtomIJNS4_20SM100_MMA_F16BF16_SSISJ_SJ_fLi64ELi256ELNS4_4UMMA5MajorE0ELSP_0ELNSO_7ScaleInE0ELSQ_0EEEEEENS4_6LayoutINS5_IJSC_SC_SC_EEENS5_IJNSA_ILi0EEESV_SV_EEEEENS5_IJNS4_10UnderscoreESY_SY_EEEEENS4_23SM90_TMA_LOAD_MULTICASTENS4_14ComposedLayoutINS4_7SwizzleILi2ELi4ELi3EEENS4_18smem_ptr_flag_bitsILi16EEENST_INS5_IJNSA_ILi8EEESH_EEENS5_IJSH_SC_EEEEEEEvNS4_8identityES11_S1B_vS1C_EENS_8epilogue10collective18CollectiveEpilogueINS1E_23Sm100TmaWarpSpecializedILi4ELi2ELi32ELb1ELb0EEEJSI_NS5_IJNST_ISF_SC_EES1J_EEESJ_SK_SJ_SK_NS1E_6fusion15FusionCallbacksIS1I_NS1L_17LinearCombinationISJ_fSJ_fLNS_15FloatRoundStyleE2EEESI_S1K_JEEENS4_5SM1004TMEM4LOAD26SM100_TMEM_LOAD_16dp256b8xENS4_13SM90_TMA_LOADENS12_INS13_ILi3ELi4ELi3EEES16_NST_INS5_IJS17_SF_EEENS5_IJSF_SC_EEEEEEENS4_17SM75_U32x4_LDSM_NENS4_14SM90_TMA_STOREES20_NS4_17SM90_U32x4_STSM_NENS4_39AutoVectorizingCopyWithAssumedAlignmentILi128EEEEEEvvEEEEvNT_6ParamsE)
        /*0008*/ 	.word	0x0000007a


	//----- nvinfo : EIATTR_FRAME_SIZE
	.align		4
.L_19:
        /*000c*/ 	.byte	0x04, 0x11
        /*000e*/ 	.short	(.L_21 - .L_20)
	.align		4
.L_20:
        /*0010*/ 	.word	index@($__internal_2_$__cuda_sm10x_tcgen05_guardrail_trap_unallocated_columns_being_dealloced)
        /*0014*/ 	.word	0x00000000


	//----- nvinfo : EIATTR_FRAME_SIZE
	.align		4
.L_21:
        /*0018*/ 	.byte	0x04, 0x11
        /*001a*/ 	.short	(.L_23 - .L_22)
	.align		4
.L_22:
        /*001c*/ 	.word	index@($__internal_1_$__cuda_sm10x_tcgen05_guardrail_trap_phase_invalid_during_alloc)
        /*0020*/ 	.word	0x00000000


	//----- nvinfo : EIATTR_FRAME_SIZE
	.align		4
.L_23:
        /*0024*/ 	.byte	0x04, 0x11
        /*0026*/ 	.short	(.L_25 - .L_24)
	.align		4
.L_24:
        /*0028*/ 	.word	index@($__internal_0_$__cuda_sm10x_tcgen05_guardrail_trap_col_being_dealloced_not_returned_by_alloc)
        /*002c*/ 	.word	0x00000000


	//----- nvinfo : EIATTR_FRAME_SIZE
	.align		4
.L_25:
        /*0030*/ 	.byte	0x04, 0x11
        /*0032*/ 	.short	(.L_27 - .L_26)
	.align		4
.L_26:
        /*0034*/ 	.word	index@(_ZN7cutlass13device_kernelINS_4gemm6kernel13GemmUniversalIN4cute5tupleIJiiiiEEENS1_10collective13CollectiveMmaINS1_35MainloopSm100TmaUmmaWarpSpecializedILi4ELi2ELi4ENS5_IJNS4_1CILi2EEESB_NSA_ILi1EEEEEEEENS5_IJNSA_ILi64EEENSA_ILi256EEENSA_ILi32EEEEEENS_10bfloat16_tENS5_IJlSC_lEEESJ_SK_NS4_8TiledMMAINS4_8MMA_AtomIJNS4_20SM100_MMA_F16BF16_SSISJ_SJ_fLi64ELi256ELNS4_4UMMA5MajorE0ELSP_0ELNSO_7ScaleInE0ELSQ_0EEEEEENS4_6LayoutINS5_IJSC_SC_SC_EEENS5_IJNSA_ILi0EEESV_SV_EEEEENS5_IJNS4_10UnderscoreESY_SY_EEEEENS4_23SM90_TMA_LOAD_MULTICASTENS4_14ComposedLayoutINS4_7SwizzleILi2ELi4ELi3EEENS4_18smem_ptr_flag_bitsILi16EEENST_INS5_IJNSA_ILi8EEESH_EEENS5_IJSH_SC_EEEEEEEvNS4_8identityES11_S1B_vS1C_EENS_8epilogue10collective18CollectiveEpilogueINS1E_23Sm100TmaWarpSpecializedILi4ELi2ELi32ELb1ELb0EEEJSI_NS5_IJNST_ISF_SC_EES1J_EEESJ_SK_SJ_SK_NS1E_6fusion15FusionCallbacksIS1I_NS1L_17LinearCombinationISJ_fSJ_fLNS_15FloatRoundStyleE2EEESI_S1K_JEEENS4_5SM1004TMEM4LOAD26SM100_TMEM_LOAD_16dp256b8xENS4_13SM90_TMA_LOADENS12_INS13_ILi3ELi4ELi3EEES16_NST_INS5_IJS17_SF_EEENS5_IJSF_SC_EEEEEEENS4_17SM75_U32x4_LDSM_NENS4_14SM90_TMA_STOREES20_NS4_17SM90_U32x4_STSM_NENS4_39AutoVectorizingCopyWithAssumedAlignmentILi128EEEEEEvvEEEEvNT_6ParamsE)
        /*0038*/ 	.word	0x00000000


	//----- nvinfo : EIATTR_MIN_STACK_SIZE
	.align		4
.L_27:
        /*003c*/ 	.byte	0x04, 0x12
        /*003e*/ 	.short	(.L_29 - .L_28)
	.align		4
.L_28:
        /*0040*/ 	.word	index@(_ZN7cutlass13device_kernelINS_4gemm6kernel13GemmUniversalIN4cute5tupleIJiiiiEEENS1_10collective13CollectiveMmaINS1_35MainloopSm100TmaUmmaWarpSpecializedILi4ELi2ELi4ENS5_IJNS4_1CILi2EEESB_NSA_ILi1EEEEEEEENS5_IJNSA_ILi64EEENSA_ILi256EEENSA_ILi32EEEEEENS_10bfloat16_tENS5_IJlSC_lEEESJ_SK_NS4_8TiledMMAINS4_8MMA_AtomIJNS4_20SM100_MMA_F16BF16_SSISJ_SJ_fLi64ELi256ELNS4_4UMMA5MajorE0ELSP_0ELNSO_7ScaleInE0ELSQ_0EEEEEENS4_6LayoutINS5_IJSC_SC_SC_EEENS5_IJNSA_ILi0EEESV_SV_EEEEENS5_IJNS4_10UnderscoreESY_SY_EEEEENS4_23SM90_TMA_LOAD_MULTICASTENS4_14ComposedLayoutINS4_7SwizzleILi2ELi4ELi3EEENS4_18smem_ptr_flag_bitsILi16EEENST_INS5_IJNSA_ILi8EEESH_EEENS5_IJSH_SC_EEEEEEEvNS4_8identityES11_S1B_vS1C_EENS_8epilogue10collective18CollectiveEpilogueINS1E_23Sm100TmaWarpSpecializedILi4ELi2ELi32ELb1ELb0EEEJSI_NS5_IJNST_ISF_SC_EES1J_EEESJ_SK_SJ_SK_NS1E_6fusion15FusionCallbacksIS1I_NS1L_17LinearCombinationISJ_fSJ_fLNS_15FloatRoundStyleE2EEESI_S1K_JEEENS4_5SM1004TMEM4LOAD26SM100_TMEM_LOAD_16dp256b8xENS4_13SM90_TMA_LOADENS12_INS13_ILi3ELi4ELi3EEES16_NST_INS5_IJS17_SF_EEENS5_IJSF_SC_EEEEEEENS4_17SM75_U32x4_LDSM_NENS4_14SM90_TMA_STOREES20_NS4_17SM90_U32x4_STSM_NENS4_39AutoVectorizingCopyWithAssumedAlignmentILi128EEEEEEvvEEEEvNT_6ParamsE)
        /*0044*/ 	.word	0x00000000
.L_29:


//--------------------- .nv.compat                --------------------------
	.section	.nv.compat,"",@"SHT_CUDA_COMPAT_INFO"
	.align	4
        /*0000*/ 	.byte	0x02, 0x09, 0x01, 0x00, 0x02, 0x02, 0x02, 0x00, 0x02, 0x05, 0x05, 0x00, 0x03, 0x07, 0x01, 0x01
        /*0010*/ 	.byte	0x02, 0x03, 0x01, 0x00, 0x02, 0x06, 0x01, 0x00, 0x04, 0x0b, 0x08, 0x00, 0x09, 0x00, 0x00, 0x00
        /*0020*/ 	.byte	0x00, 0x00, 0x00, 0x00


//--------------------- .nv.info._ZN7cutlass13device_kernelINS_4gemm6kernel13GemmUniversalIN4cute5tupleIJiiiiEEENS1_10collective13CollectiveMmaINS1_35MainloopSm100TmaUmmaWarpSpecializedILi4ELi2ELi4ENS5_IJNS4_1CILi2EEESB_NSA_ILi1EEEEEEEENS5_IJNSA_ILi64EEENSA_ILi256EEENSA_ILi32EEEEEENS_10bfloat16_tENS5_IJlSC_lEEESJ_SK_NS4_8TiledMMAINS4_8MMA_AtomIJNS4_20SM100_MMA_F16BF16_SSISJ_SJ_fLi64ELi256ELNS4_4UMMA5MajorE0ELSP_0ELNSO_7ScaleInE0ELSQ_0EEEEEENS4_6LayoutINS5_IJSC_SC_SC_EEENS5_IJNSA_ILi0EEESV_SV_EEEEENS5_IJNS4_10UnderscoreESY_SY_EEEEENS4_23SM90_TMA_LOAD_MULTICASTENS4_14ComposedLayoutINS4_7SwizzleILi2ELi4ELi3EEENS4_18smem_ptr_flag_bitsILi16EEENST_INS5_IJNSA_ILi8EEESH_EEENS5_IJSH_SC_EEEEEEEvNS4_8identityES11_S1B_vS1C_EENS_8epilogue10collective18CollectiveEpilogueINS1E_23Sm100TmaWarpSpecializedILi4ELi2ELi32ELb1ELb0EEEJSI_NS5_IJNST_ISF_SC_EES1J_EEESJ_SK_SJ_SK_NS1E_6fusion15FusionCallbacksIS1I_NS1L_17LinearCombinationISJ_fSJ_fLNS_15FloatRoundStyleE2EEESI_S1K_JEEENS4_5SM1004TMEM4LOAD26SM100_TMEM_LOAD_16dp256b8xENS4_13SM90_TMA_LOADENS12_INS13_ILi3ELi4ELi3EEES16_NST_INS5_IJS17_SF_EEENS5_IJSF_SC_EEEEEEENS4_17SM75_U32x4_LDSM_NENS4_14SM90_TMA_STOREES20_NS4_17SM90_U32x4_STSM_NENS4_39AutoVectorizingCopyWithAssumedAlignmentILi128EEEEEEvvEEEEvNT_6ParamsE --------------------------
	.section	.nv.info._ZN7cutlass13device_kernelINS_4gemm6kernel13GemmUniversalIN4cute5tupleIJiiiiEEENS1_10collective13CollectiveMmaINS1_35MainloopSm100TmaUmmaWarpSpecializedILi4ELi2ELi4ENS5_IJNS4_1CILi2EEESB_NSA_ILi1EEEEEEEENS5_IJNSA_ILi64EEENSA_ILi256EEENSA_ILi32EEEEEENS_10bfloat16_tENS5_IJlSC_lEEESJ_SK_NS4_8TiledMMAINS4_8MMA_AtomIJNS4_20SM100_MMA_F16BF16_SSISJ_SJ_fLi64ELi256ELNS4_4UMMA5MajorE0ELSP_0ELNSO_7ScaleInE0ELSQ_0EEEEEENS4_6LayoutINS5_IJSC_SC_SC_EEENS5_IJNSA_ILi0EEESV_SV_EEEEENS5_IJNS4_10UnderscoreESY_SY_EEEEENS4_23SM90_TMA_LOAD_MULTICASTENS4_14ComposedLayoutINS4_7SwizzleILi2ELi4ELi3EEENS4_18smem_ptr_flag_bitsILi16EEENST_INS5_IJNSA_ILi8EEESH_EEENS5_IJSH_SC_EEEEEEEvNS4_8identityES11_S1B_vS1C_EENS_8epilogue10collective18CollectiveEpilogueINS1E_23Sm100TmaWarpSpecializedILi4ELi2ELi32ELb1ELb0EEEJSI_NS5_IJNST_ISF_SC_EES1J_EEESJ_SK_SJ_SK_NS1E_6fusion15FusionCallbacksIS1I_NS1L_17LinearCombinationISJ_fSJ_fLNS_15FloatRoundStyleE2EEESI_S1K_JEEENS4_5SM1004TMEM4LOAD26SM100_TMEM_LOAD_16dp256b8xENS4_13SM90_TMA_LOADENS12_INS13_ILi3ELi4ELi3EEES16_NST_INS5_IJS17_SF_EEENS5_IJSF_SC_EEEEEEENS4_17SM75_U32x4_LDSM_NENS4_14SM90_TMA_STOREES20_NS4_17SM90_U32x4_STSM_NENS4_39AutoVectorizingCopyWithAssumedAlignmentILi128EEEEEEvvEEEEvNT_6ParamsE,"",@"SHT_CUDA_INFO"
	.sectionflags	@""
	.align	4


	//----- nvinfo : EIATTR_CUDA_API_VERSION
	.align		4
        /*0000*/ 	.byte	0x04, 0x37
        /*0002*/ 	.short	(.L_31 - .L_30)
.L_30:
        /*0004*/ 	.word	0x00000082


	//----- nvinfo : EIATTR_KPARAM_INFO
	.align		4
.L_31:
        /*0008*/ 	.byte	0x04, 0x17
        /*000a*/ 	.short	(.L_33 - .L_32)
.L_32:
        /*000c*/ 	.word	0x00000000
        /*0010*/ 	.short	0x0000
        /*0012*/ 	.short	0x0000
        /*0014*/ 	.byte	0x00, 0xf0, 0x01, 0x20


	//----- nvinfo : EIATTR_AT_ENTRY_FRAGMENTS
	.align		4
.L_33:
        /*0018*/ 	.byte	0x04, 0x4f
        /*001a*/ 	.short	(.L_35 - .L_34)


	//   ....[0]....
.L_34:
        /*001c*/ 	.word	0x00000006


	//----- nvinfo : EIATTR_RESERVED_SMEM_USED
	.align		4
.L_35:
        /*0020*/ 	.byte	0x01, 0x41
	.zero		2


	//----- nvinfo : EIATTR_SPARSE_MMA_MASK
	.align		4
        /*0024*/ 	.byte	0x03, 0x50
        /*0026*/ 	.short	0x0000


	//----- nvinfo : EIATTR_TCGEN05_1CTA_USED
	.align		4
        /*0028*/ 	.byte	0x01, 0x51
	.zero		2


	//----- nvinfo : EIATTR_MAXREG_COUNT
	.align		4
        /*002c*/ 	.byte	0x03, 0x1b
        /*002e*/ 	.short	0x00ff


	//----- nvinfo : EIATTR_NUM_BARRIERS
	.align		4
        /*0030*/ 	.byte	0x02, 0x4c
        /*0032*/ 	.byte	0x07
	.zero		1


	//----- nvinfo : EIATTR_EXTERNS
	.align		4
        /*0034*/ 	.byte	0x04, 0x0f
        /*0036*/ 	.short	(.L_37 - .L_36)


	//   ....[0]....
	.align		4
.L_36:
        /*0038*/ 	.word	index@(__assertfail)


	//----- nvinfo : EIATTR_MERCURY_ISA_VERSION
	.align		4
.L_37:
        /*003c*/ 	.byte	0x03, 0x5f
        /*003e*/ 	.short	0x0101


	//----- nvinfo : EIATTR_INT_WARP_WIDE_INSTR_OFFSETS
	.align		4
        /*0040*/ 	.byte	0x04, 0x31
        /*0042*/ 	.short	(.L_39 - .L_38)


	//   ....[0]....
.L_38:
        /*0044*/ 	.word	0x00003df0


	//   ....[1]....
        /*0048*/ 	.word	0x00003e10


	//   ....[2]....
        /*004c*/ 	.word	0x00003e40


	//   ....[3]....
        /*0050*/ 	.word	0x000049c0


	//   ....[4]....
        /*0054*/ 	.word	0x00004a30


	//   ....[5]....
        /*0058*/ 	.word	0x00004b00


	//   ....[6]....
        /*005c*/ 	.word	0x00004b80


	//   ....[7]....
        /*0060*/ 	.word	0x00004c70


	//   ....[8]....
        /*0064*/ 	.word	0x00004cf0


	//   ....[9]....
        /*0068*/ 	.word	0x00004dd0


	//   ....[10]....
        /*006c*/ 	.word	0x00004e80


	//----- nvinfo : EIATTR_COOP_GROUP_MASK_REGIDS
	.align		4
.L_39:
        /*0070*/ 	.byte	0x04, 0x29
        /*0072*/ 	.short	(.L_41 - .L_40)


	//   ....[0]....
.L_40:
        /*0074*/ 	.word	0xffffffff


	//   ....[1]....
        /*0078*/ 	.word	0xffffffff


	//   ....[2]....
        /*007c*/ 	.word	0xffffffff


	//   ....[3]....
        /*0080*/ 	.word	0xffffffff


	//   ....[4]....
        /*0084*/ 	.word	0xffffffff


	//   ....[5]....
        /*0088*/ 	.word	0xffffffff


	//   ....[6]....
        /*008c*/ 	.word	0xffffffff


	//   ....[7]....
        /*0090*/ 	.word	0xffffffff


	//   ....[8]....
        /*0094*/ 	.word	0xffffffff


	//   ....[9]....
        /*0098*/ 	.word	0xffffffff


	//   ....[10]....
        /*009c*/ 	.word	0xffffffff


	//   ....[11]....
        /*00a0*/ 	.word	0xffffffff


	//   ....[12]....
        /*00a4*/ 	.word	0xffffffff


	//   ....[13]....
        /*00a8*/ 	.word	0xffffffff


	//----- nvinfo : EIATTR_COOP_GROUP_INSTR_OFFSETS
	.align		4
.L_41:
        /*00ac*/ 	.byte	0x04, 0x28
        /*00ae*/ 	.short	(.L_43 - .L_42)


	//   ....[0]....
.L_42:
        /*00b0*/ 	.word	0x00000080


	//   ....[1]....
        /*00b4*/ 	.word	0x000004f0


	//   ....[2]....
        /*00b8*/ 	.word	0x000006a0


	//   ....[3]....
        /*00bc*/ 	.word	0x00000840


	//   ....[4]....
        /*00c0*/ 	.word	0x00000940


	//   ....[5]....
        /*00c4*/ 	.word	0x00000ab0


	//   ....[6]....
        /*00c8*/ 	.word	0x00000c50


	//   ....[7]....
        /*00cc*/ 	.word	0x00000e00


	//   ....[8]....
        /*00d0*/ 	.word	0x000021d0


	//   ....[9]....
        /*00d4*/ 	.word	0x000030c0


	//   ....[10]....
        /*00d8*/ 	.word	0x000032d0


	//   ....[11]....
        /*00dc*/ 	.word	0x00003300


	//   ....[12]....
        /*00e0*/ 	.word	0x00003cd0


	//   ....[13]....
        /*00e4*/ 	.word	0x00003f00


	//----- nvinfo : EIATTR_VRC_CTA_INIT_COUNT
	.align		4
.L_43:
        /*00e8*/ 	.byte	0x02, 0x4a
        /*00ea*/ 	.byte	0x80
	.zero		1


	//----- nvinfo : EIATTR_SYSCALL_OFFSETS
	.align		4
        /*00ec*/ 	.byte	0x04, 0x46
        /*00ee*/ 	.short	(.L_45 - .L_44)


	//   ....[0]....
.L_44:
        /*00f0*/ 	.word	0x00005b10


	//   ....[1]....
        /*00f4*/ 	.word	0x00005c00


	//   ....[2]....
        /*00f8*/ 	.word	0x00006470


	//   ....[3]....
        /*00fc*/ 	.word	0x00007130


	//   ....[4]....
        /*0100*/ 	.word	0x00007da0


	//   ....[5]....
        /*0104*/ 	.word	0x00008a00


	//----- nvinfo : EIATTR_MBARRIER_INSTR_OFFSETS
	.align		4
.L_45:
        /*0108*/ 	.byte	0x04, 0x39
        /*010a*/ 	.short	(.L_47 - .L_46)


	//   ....[0]....
.L_46:
        /*010c*/ 	.word	0x00000610
        /*0110*/ 	.word	0x000000ff
        /*0114*/ 	.word	0x00000000
        /*0118*/ 	.short	0x0100
        /*011a*/ 	.byte	0x04
	.zero		1


	//   ....[1]....
        /*011c*/ 	.word	0x00000620
        /*0120*/ 	.word	0x000000ff
        /*0124*/ 	.word	0x00000020
        /*0128*/ 	.short	0x0100
        /*012a*/ 	.byte	0x04
	.zero		1


	//   ....[2]....
        /*012c*/ 	.word	0x00000630
        /*0130*/ 	.word	0x000000ff
        /*0134*/ 	.word	0x00000008
        /*0138*/ 	.short	0x0100
        /*013a*/ 	.byte	0x04
	.zero		1


	//   ....[3]....
        /*013c*/ 	.word	0x00000640
        /*0140*/ 	.word	0x000000ff
        /*0144*/ 	.word	0x00000028
        /*0148*/ 	.short	0x0100
        /*014a*/ 	.byte	0x04
	.zero		1


	//   ....[4]....
        /*014c*/ 	.word	0x00000650
        /*0150*/ 	.word	0x000000ff
        /*0154*/ 	.word	0x00000010
        /*0158*/ 	.short	0x0100
        /*015a*/ 	.byte	0x04
	.zero		1


	//   ....[5]....
        /*015c*/ 	.word	0x00000660
        /*0160*/ 	.word	0x000000ff
        /*0164*/ 	.word	0x00000030
        /*0168*/ 	.short	0x0100
        /*016a*/ 	.byte	0x04
	.zero		1


	//   ....[6]....
        /*016c*/ 	.word	0x00000670
        /*0170*/ 	.word	0x000000ff
        /*0174*/ 	.word	0x00000018
        /*0178*/ 	.short	0x0100
        /*017a*/ 	.byte	0x04
	.zero		1


	//   ....[7]....
        /*017c*/ 	.word	0x00000680
        /*0180*/ 	.word	0x000000ff
        /*0184*/ 	.word	0x00000038
        /*0188*/ 	.short	0x0100
        /*018a*/ 	.byte	0x04
	.zero		1


	//   ....[8]....
        /*018c*/ 	.word	0x000007b0
        /*0190*/ 	.word	0x000000ff
        /*0194*/ 	.word	0x00000040
        /*0198*/ 	.short	0x0100
        /*019a*/ 	.byte	0x04
	.zero		1


	//   ....[9]....
        /*019c*/ 	.word	0x000007c0
        /*01a0*/ 	.word	0x000000ff
        /*01a4*/ 	.word	0x00000060
        /*01a8*/ 	.short	0x0100
        /*01aa*/ 	.byte	0x04
	.zero		1


	//   ....[10]....
        /*01ac*/ 	.word	0x000007d0
        /*01b0*/ 	.word	0x000000ff
        /*01b4*/ 	.word	0x00000048
        /*01b8*/ 	.short	0x0100
        /*01ba*/ 	.byte	0x04
	.zero		1


	//   ....[11]....
        /*01bc*/ 	.word	0x000007e0
        /*01c0*/ 	.word	0x000000ff
        /*01c4*/ 	.word	0x00000068
        /*01c8*/ 	.short	0x0100
        /*01ca*/ 	.byte	0x04
	.zero		1


	//   ....[12]....
        /*01cc*/ 	.word	0x000007f0
        /*01d0*/ 	.word	0x000000ff
        /*01d4*/ 	.word	0x00000050
        /*01d8*/ 	.short	0x0100
        /*01da*/ 	.byte	0x04
	.zero		1


	//   ....[13]....
        /*01dc*/ 	.word	0x00000800
        /*01e0*/ 	.word	0x000000ff
        /*01e4*/ 	.word	0x00000070
        /*01e8*/ 	.short	0x0100
        /*01ea*/ 	.byte	0x04
	.zero		1


	//   ....[14]....
        /*01ec*/ 	.word	0x00000810
        /*01f0*/ 	.word	0x000000ff
        /*01f4*/ 	.word	0x00000058
        /*01f8*/ 	.short	0x0100
        /*01fa*/ 	.byte	0x04
	.zero		1


	//   ....[15]....
        /*01fc*/ 	.word	0x00000820
        /*0200*/ 	.word	0x000000ff
        /*0204*/ 	.word	0x00000078
        /*0208*/ 	.short	0x0100
        /*020a*/ 	.byte	0x04
	.zero		1


	//   ....[16]....
        /*020c*/ 	.word	0x00000910
        /*0210*/ 	.word	0x000000ff
        /*0214*/ 	.word	0x00000080
        /*0218*/ 	.short	0x0100
        /*021a*/ 	.byte	0x06
	.zero		1


	//   ....[17]....
        /*021c*/ 	.word	0x00000920
        /*0220*/ 	.word	0x000000ff
        /*0224*/ 	.word	0x00000088
        /*0228*/ 	.short	0x0100
        /*022a*/ 	.byte	0x06
	.zero		1


	//   ....[18]....
        /*022c*/ 	.word	0x00000a60
        /*0230*/ 	.word	0x000000ff
        /*0234*/ 	.word	0x00000090
        /*0238*/ 	.short	0x0100
        /*023a*/ 	.byte	0x06
	.zero		1


	//   ....[19]....
        /*023c*/ 	.word	0x00000a70
        /*0240*/ 	.word	0x000000ff
        /*0244*/ 	.word	0x000000a0
        /*0248*/ 	.short	0x0100
        /*024a*/ 	.byte	0x06
	.zero		1


	//   ....[20]....
        /*024c*/ 	.word	0x00000a80
        /*0250*/ 	.word	0x000000ff
        /*0254*/ 	.word	0x00000098
        /*0258*/ 	.short	0x0100
        /*025a*/ 	.byte	0x06
	.zero		1


	//   ....[21]....
        /*025c*/ 	.word	0x00000a90
        /*0260*/ 	.word	0x000000ff
        /*0264*/ 	.word	0x000000a8
        /*0268*/ 	.short	0x0100
        /*026a*/ 	.byte	0x06
	.zero		1


	//   ....[22]....
        /*026c*/ 	.word	0x00000bc0
        /*0270*/ 	.word	0x000000ff
        /*0274*/ 	.word	0x000000b0
        /*0278*/ 	.short	0x0100
        /*027a*/ 	.byte	0x04
	.zero		1


	//   ....[23]....
        /*027c*/ 	.word	0x00000bd0
        /*0280*/ 	.word	0x000000ff
        /*0284*/ 	.word	0x000000d0
        /*0288*/ 	.short	0x0100
        /*028a*/ 	.byte	0x04
	.zero		1


	//   ....[24]....
        /*028c*/ 	.word	0x00000be0
        /*0290*/ 	.word	0x000000ff
        /*0294*/ 	.word	0x000000b8
        /*0298*/ 	.short	0x0100
        /*029a*/ 	.byte	0x04
	.zero		1


	//   ....[25]....
        /*029c*/ 	.word	0x00000bf0
        /*02a0*/ 	.word	0x000000ff
        /*02a4*/ 	.word	0x000000d8
        /*02a8*/ 	.short	0x0100
        /*02aa*/ 	.byte	0x04
	.zero		1


	//   ....[26]....
        /*02ac*/ 	.word	0x00000c00
        /*02b0*/ 	.word	0x000000ff
        /*02b4*/ 	.word	0x000000c0
        /*02b8*/ 	.short	0x0100
        /*02ba*/ 	.byte	0x04
	.zero		1


	//   ....[27]....
        /*02bc*/ 	.word	0x00000c10
        /*02c0*/ 	.word	0x000000ff
        /*02c4*/ 	.word	0x000000e0
        /*02c8*/ 	.short	0x0100
        /*02ca*/ 	.byte	0x04
	.zero		1


	//   ....[28]....
        /*02cc*/ 	.word	0x00000c20
        /*02d0*/ 	.word	0x000000ff
        /*02d4*/ 	.word	0x000000c8
        /*02d8*/ 	.short	0x0100
        /*02da*/ 	.byte	0x04
	.zero		1


	//   ....[29]....
        /*02dc*/ 	.word	0x00000c30
        /*02e0*/ 	.word	0x000000ff
        /*02e4*/ 	.word	0x000000e8
        /*02e8*/ 	.short	0x0100
        /*02ea*/ 	.byte	0x04
	.zero		1


	//   ....[30]....
        /*02ec*/ 	.word	0x00000d20
        /*02f0*/ 	.word	0x000000ff
        /*02f4*/ 	.word	0x000000f0
        /*02f8*/ 	.short	0x0100
        /*02fa*/ 	.byte	0x04
	.zero		1


	//   ....[31]....
        /*02fc*/ 	.word	0x00000d30
        /*0300*/ 	.word	0x000000ff
        /*0304*/ 	.word	0x00000100
        /*0308*/ 	.short	0x0100
        /*030a*/ 	.byte	0x04
	.zero		1


	//   ....[32]....
        /*030c*/ 	.word	0x00000d40
        /*0310*/ 	.word	0x000000ff
        /*0314*/ 	.word	0x000000f8
        /*0318*/ 	.short	0x0100
        /*031a*/ 	.byte	0x04
	.zero		1


	//   ....[33]....
        /*031c*/ 	.word	0x00000d50
        /*0320*/ 	.word	0x000000ff
        /*0324*/ 	.word	0x00000108
        /*0328*/ 	.short	0x0100
        /*032a*/ 	.byte	0x04
	.zero		1


	//   ....[34]....
        /*032c*/ 	.word	0x00001a40
        /*0330*/ 	.word	0x00000000
        /*0334*/ 	.word	0x00000100
        /*0338*/ 	.short	0x010a
        /*033a*/ 	.byte	0xff
	.zero		1


	//   ....[35]....
        /*033c*/ 	.word	0x00001a60
        /*0340*/ 	.word	0x00000000
        /*0344*/ 	.word	0x000000f0
        /*0348*/ 	.short	0x0101
        /*034a*/ 	.byte	0xff
	.zero		1


	//   ....[36]....
        /*034c*/ 	.word	0x00001b20
        /*0350*/ 	.word	0x000000ff
        /*0354*/ 	.word	0x00000020
        /*0358*/ 	.short	0x010a
        /*035a*/ 	.byte	0x04
	.zero		1


	//   ....[37]....
        /*035c*/ 	.word	0x00001bb0
        /*0360*/ 	.word	0x000000ff
        /*0364*/ 	.word	0x00000020
        /*0368*/ 	.short	0x010a
        /*036a*/ 	.byte	0x21
	.zero		1


	//   ....[38]....
        /*036c*/ 	.word	0x00001d40
        /*0370*/ 	.word	0x000000ff
        /*0374*/ 	.word	0x00000020
        /*0378*/ 	.short	0x010a
        /*037a*/ 	.byte	0x05
	.zero		1


	//   ....[39]....
        /*037c*/ 	.word	0x00001e90
        /*0380*/ 	.word	0x000000ff
        /*0384*/ 	.word	0x00000088
        /*0388*/ 	.short	0x0101
        /*038a*/ 	.byte	0x15
	.zero		1


	//   ....[40]....
        /*038c*/ 	.word	0x00001eb0
        /*0390*/ 	.word	0x000000ff
        /*0394*/ 	.word	0x00000020
        /*0398*/ 	.short	0x010a
        /*039a*/ 	.byte	0x04
	.zero		1


	//   ....[41]....
        /*039c*/ 	.word	0x00001f30
        /*03a0*/ 	.word	0x000000ff
        /*03a4*/ 	.word	0x00000020
        /*03a8*/ 	.short	0x010a
        /*03aa*/ 	.byte	0x11
	.zero		1


	//   ....[42]....
        /*03ac*/ 	.word	0x000020c0
        /*03b0*/ 	.word	0x000000ff
        /*03b4*/ 	.word	0x00000020
        /*03b8*/ 	.short	0x010a
        /*03ba*/ 	.byte	0x05
	.zero		1


	//   ....[43]....
        /*03bc*/ 	.word	0x00002200
        /*03c0*/ 	.word	0x00000003
        /*03c4*/ 	.word	0x00000090
        /*03c8*/ 	.short	0x010a
        /*03ca*/ 	.byte	0xff
	.zero		1


	//   ....[44]....
        /*03cc*/ 	.word	0x00002350
        /*03d0*/ 	.word	0x00000000
        /*03d4*/ 	.word	0x00000000
        /*03d8*/ 	.short	0x0101
        /*03da*/ 	.byte	0xff
	.zero		1


	//   ....[45]....
        /*03dc*/ 	.word	0x00002910
        /*03e0*/ 	.word	0x000000ff
        /*03e4*/ 	.word	0x00000000
        /*03e8*/ 	.short	0x010a
        /*03ea*/ 	.byte	0x04
	.zero		1


	//   ....[46]....
        /*03ec*/ 	.word	0x000029a0
        /*03f0*/ 	.word	0x000000ff
        /*03f4*/ 	.word	0x00000000
        /*03f8*/ 	.short	0x010a
        /*03fa*/ 	.byte	0x05
	.zero		1


	//   ....[47]....
        /*03fc*/ 	.word	0x00002a30
        /*0400*/ 	.word	0x000000ff
        /*0404*/ 	.word	0x00000000
        /*0408*/ 	.short	0x010a
        /*040a*/ 	.byte	0x05
	.zero		1


	//   ....[48]....
        /*040c*/ 	.word	0x00002ad0
        /*0410*/ 	.word	0x00000000
        /*0414*/ 	.word	0x00000000
        /*0418*/ 	.short	0x010a
        /*041a*/ 	.byte	0xff
	.zero		1


	//   ....[49]....
        /*041c*/ 	.word	0x00002c10
        /*0420*/ 	.word	0x00000002
        /*0424*/ 	.word	0x000000f0
        /*0428*/ 	.short	0x010a
        /*042a*/ 	.byte	0xff
	.zero		1


	//   ....[50]....
        /*042c*/ 	.word	0x00002c70
        /*0430*/ 	.word	0x00000004
        /*0434*/ 	.word	0x00000000
        /*0438*/ 	.short	0x0101
        /*043a*/ 	.byte	0xff
	.zero		1


	//   ....[51]....
        /*043c*/ 	.word	0x00002c90
        /*0440*/ 	.word	0x000000ff
        /*0444*/ 	.word	0x000000a0
        /*0448*/ 	.short	0x010a
        /*044a*/ 	.byte	0x04
	.zero		1


	//   ....[52]....
        /*044c*/ 	.word	0x00002db0
        /*0450*/ 	.word	0x00000002
        /*0454*/ 	.word	0x00000090
        /*0458*/ 	.short	0x010a
        /*045a*/ 	.byte	0xff
	.zero		1


	//   ....[53]....
        /*045c*/ 	.word	0x00002ec0
        /*0460*/ 	.word	0x00000002
        /*0464*/ 	.word	0x00000000
        /*0468*/ 	.short	0x0101
        /*046a*/ 	.byte	0xff
	.zero		1


	//   ....[54]....
        /*046c*/ 	.word	0x00002f50
        /*0470*/ 	.word	0x000000ff
        /*0474*/ 	.word	0x000000a0
        /*0478*/ 	.short	0x0106
        /*047a*/ 	.byte	0x04
	.zero		1


	//   ....[55]....
        /*047c*/ 	.word	0x00002f70
        /*0480*/ 	.word	0x000000ff
        /*0484*/ 	.word	0x000000a0
        /*0488*/ 	.short	0x010a
        /*048a*/ 	.byte	0x04
	.zero		1


	//   ....[56]....
        /*048c*/ 	.word	0x00003000
        /*0490*/ 	.word	0x000000ff
        /*0494*/ 	.word	0x000000a0
        /*0498*/ 	.short	0x0106
        /*049a*/ 	.byte	0x07
	.zero		1


	//   ....[57]....
        /*049c*/ 	.word	0x00003040
        /*04a0*/ 	.word	0x00000000
        /*04a4*/ 	.word	0x000000a0
        /*04a8*/ 	.short	0x010a
        /*04aa*/ 	.byte	0xff
	.zero		1


	//   ....[58]....
        /*04ac*/ 	.word	0x00003560
        /*04b0*/ 	.word	0x00000000
        /*04b4*/ 	.word	0x00000090
        /*04b8*/ 	.short	0x010a
        /*04ba*/ 	.byte	0xff
	.zero		1


	//   ....[59]....
        /*04bc*/ 	.word	0x00003660
        /*04c0*/ 	.word	0x00000003
        /*04c4*/ 	.word	0x00000000
        /*04c8*/ 	.short	0x0101
        /*04ca*/ 	.byte	0xff
	.zero		1


	//   ....[60]....
        /*04cc*/ 	.word	0x00003670
        /*04d0*/ 	.word	0x000000ff
        /*04d4*/ 	.word	0x00000000
        /*04d8*/ 	.short	0x010a
        /*04da*/ 	.byte	0x04
	.zero		1


	//   ....[61]....
        /*04dc*/ 	.word	0x000036f0
        /*04e0*/ 	.word	0x000000ff
        /*04e4*/ 	.word	0x000000d0
        /*04e8*/ 	.short	0x010a
        /*04ea*/ 	.byte	0x17
	.zero		1


	//   ....[62]....
        /*04ec*/ 	.word	0x000037d0
        /*04f0*/ 	.word	0x000000ff
        /*04f4*/ 	.word	0x00000000
        /*04f8*/ 	.short	0x010a
        /*04fa*/ 	.byte	0x05
	.zero		1


	//   ....[63]....
        /*04fc*/ 	.word	0x00003910
        /*0500*/ 	.word	0x000000ff
        /*0504*/ 	.word	0x00000000
        /*0508*/ 	.short	0x010a
        /*050a*/ 	.byte	0x04
	.zero		1


	//   ....[64]....
        /*050c*/ 	.word	0x00003b00
        /*0510*/ 	.word	0x000000ff
        /*0514*/ 	.word	0x00000000
        /*0518*/ 	.short	0x010a
        /*051a*/ 	.byte	0x04
	.zero		1


	//   ....[65]....
        /*051c*/ 	.word	0x00003b90
        /*0520*/ 	.word	0x000000ff
        /*0524*/ 	.word	0x00000000
        /*0528*/ 	.short	0x010a
        /*052a*/ 	.byte	0x05
	.zero		1


	//   ....[66]....
        /*052c*/ 	.word	0x00003c20
        /*0530*/ 	.word	0x000000ff
        /*0534*/ 	.word	0x00000000
        /*0538*/ 	.short	0x010a
        /*053a*/ 	.byte	0x05
	.zero		1


	//   ....[67]....
        /*053c*/ 	.word	0x00003cb0
        /*0540*/ 	.word	0x000000ff
        /*0544*/ 	.word	0x00000000
        /*0548*/ 	.short	0x010a
        /*054a*/ 	.byte	0x04
	.zero		1


	//   ....[68]....
        /*054c*/ 	.word	0x000041c0
        /*0550*/ 	.word	0x0000000c
        /*0554*/ 	.word	0x00000090
        /*0558*/ 	.short	0x010a
        /*055a*/ 	.byte	0xff
	.zero		1


	//   ....[69]....
        /*055c*/ 	.word	0x00004330
        /*0560*/ 	.word	0x00000000
        /*0564*/ 	.word	0x00000000
        /*0568*/ 	.short	0x0101
        /*056a*/ 	.byte	0xff
	.zero		1


	//   ....[70]....
        /*056c*/ 	.word	0x000047c0
        /*0570*/ 	.word	0x000000ff
        /*0574*/ 	.word	0x00000088
        /*0578*/ 	.short	0x010a
        /*057a*/ 	.byte	0x15
	.zero		1


	//   ....[71]....
        /*057c*/ 	.word	0x00004940
        /*0580*/ 	.word	0x000000ff
        /*0584*/ 	.word	0x00000060
        /*0588*/ 	.short	0x010a
        /*058a*/ 	.byte	0x15
	.zero		1


	//   ....[72]....
        /*058c*/ 	.word	0x00004ab0
        /*0590*/ 	.word	0x000000ff
        /*0594*/ 	.word	0x00000040
        /*0598*/ 	.short	0x010b
        /*059a*/ 	.byte	0x15
	.zero		1


	//   ....[73]....
        /*059c*/ 	.word	0x00004ac0
        /*05a0*/ 	.word	0x000000ff
        /*05a4*/ 	.word	0x00000000
        /*05a8*/ 	.short	0x0101
        /*05aa*/ 	.byte	0x28
	.zero		1


	//   ....[74]....
        /*05ac*/ 	.word	0x00004ad0
        /*05b0*/ 	.word	0x000000ff
        /*05b4*/ 	.word	0x00000068
        /*05b8*/ 	.short	0x010a
        /*05ba*/ 	.byte	0x15
	.zero		1


	//   ....[75]....
        /*05bc*/ 	.word	0x00004c20
        /*05c0*/ 	.word	0x000000ff
        /*05c4*/ 	.word	0x00000048
        /*05c8*/ 	.short	0x010b
        /*05ca*/ 	.byte	0x15
	.zero		1


	//   ....[76]....
        /*05cc*/ 	.word	0x00004c30
        /*05d0*/ 	.word	0x000000ff
        /*05d4*/ 	.word	0x00000000
        /*05d8*/ 	.short	0x0101
        /*05da*/ 	.byte	0x27
	.zero		1


	//   ....[77]....
        /*05dc*/ 	.word	0x00004c40
        /*05e0*/ 	.word	0x000000ff
        /*05e4*/ 	.word	0x00000070
        /*05e8*/ 	.short	0x010a
        /*05ea*/ 	.byte	0x15
	.zero		1


	//   ....[78]....
        /*05ec*/ 	.word	0x00004d80
        /*05f0*/ 	.word	0x000000ff
        /*05f4*/ 	.word	0x00000050
        /*05f8*/ 	.short	0x010b
        /*05fa*/ 	.byte	0x15
	.zero		1


	//   ....[79]....
        /*05fc*/ 	.word	0x00004d90
        /*0600*/ 	.word	0x000000ff
        /*0604*/ 	.word	0x00000000
        /*0608*/ 	.short	0x0101
        /*060a*/ 	.byte	0x26
	.zero		1


	//   ....[80]....
        /*060c*/ 	.word	0x00004da0
        /*0610*/ 	.word	0x000000ff
        /*0614*/ 	.word	0x00000078
        /*0618*/ 	.short	0x010a
        /*061a*/ 	.byte	0x15
	.zero		1


	//   ....[81]....
        /*061c*/ 	.word	0x00004fa0
        /*0620*/ 	.word	0x000000ff
        /*0624*/ 	.word	0x00000058
        /*0628*/ 	.short	0x010b
        /*062a*/ 	.byte	0x15
	.zero		1


	//   ....[82]....
        /*062c*/ 	.word	0x00004fb0
        /*0630*/ 	.word	0x000000ff
        /*0634*/ 	.word	0x00000000
        /*0638*/ 	.short	0x0101
        /*063a*/ 	.byte	0x25
	.zero		1


	//   ....[83]....
        /*063c*/ 	.word	0x00004fe0
        /*0640*/ 	.word	0x000000ff
        /*0644*/ 	.word	0x00000060
        /*0648*/ 	.short	0x010a
        /*064a*/ 	.byte	0x15
	.zero		1


	//   ....[84]....
        /*064c*/ 	.word	0x00005000
        /*0650*/ 	.word	0x000000ff
        /*0654*/ 	.word	0x00000068
        /*0658*/ 	.short	0x010a
        /*065a*/ 	.byte	0x15
	.zero		1


	//   ....[85]....
        /*065c*/ 	.word	0x00005020
        /*0660*/ 	.word	0x000000ff
        /*0664*/ 	.word	0x00000070
        /*0668*/ 	.short	0x010a
        /*066a*/ 	.byte	0x15
	.zero		1


	//   ....[86]....
        /*066c*/ 	.word	0x00005060
        /*0670*/ 	.word	0x00000000
        /*0674*/ 	.word	0x00000078
        /*0678*/ 	.short	0x010a
        /*067a*/ 	.byte	0xff
	.zero		1


	//   ....[87]....
        /*067c*/ 	.word	0x000053a0
        /*0680*/ 	.word	0x00000003
        /*0684*/ 	.word	0x00000090
        /*0688*/ 	.short	0x010a
        /*068a*/ 	.byte	0xff
	.zero		1


	//   ....[88]....
        /*068c*/ 	.word	0x00005520
        /*0690*/ 	.word	0x00000000
        /*0694*/ 	.word	0x00000000
        /*0698*/ 	.short	0x0101
        /*069a*/ 	.byte	0xff
	.zero		1


	//   ....[89]....
        /*069c*/ 	.word	0x000060c0
        /*06a0*/ 	.word	0x000000ff
        /*06a4*/ 	.word	0x00000040
        /*06a8*/ 	.short	0x010a
        /*06aa*/ 	.byte	0x2c
	.zero		1


	//   ....[90]....
        /*06ac*/ 	.word	0x00006130
        /*06b0*/ 	.word	0x00000062
        /*06b4*/ 	.word	0x000000b0
        /*06b8*/ 	.short	0x010a
        /*06ba*/ 	.byte	0xff
	.zero		1


	//   ....[91]....
        /*06bc*/ 	.word	0x00006250
        /*06c0*/ 	.word	0x000000ff
        /*06c4*/ 	.word	0x00000040
        /*06c8*/ 	.short	0x010a
        /*06ca*/ 	.byte	0x2c
	.zero		1


	//   ....[92]....
        /*06cc*/ 	.word	0x00006350
        /*06d0*/ 	.word	0x00000062
        /*06d4*/ 	.word	0x000000b0
        /*06d8*/ 	.short	0x010a
        /*06da*/ 	.byte	0xff
	.zero		1


	//   ....[93]....
        /*06dc*/ 	.word	0x00006e50
        /*06e0*/ 	.word	0x00000000
        /*06e4*/ 	.word	0x00000000
        /*06e8*/ 	.short	0x0101
        /*06ea*/ 	.byte	0xff
	.zero		1


	//   ....[94]....
        /*06ec*/ 	.word	0x00006e60
        /*06f0*/ 	.word	0x00000003
        /*06f4*/ 	.word	0x00000040
        /*06f8*/ 	.short	0x010a
        /*06fa*/ 	.byte	0xff
	.zero		1


	//   ....[95]....
        /*06fc*/ 	.word	0x00006f30
        /*0700*/ 	.word	0x00000003
        /*0704*/ 	.word	0x00000040
        /*0708*/ 	.short	0x010a
        /*070a*/ 	.byte	0xff
	.zero		1


	//   ....[96]....
        /*070c*/ 	.word	0x00007ac0
        /*0710*/ 	.word	0x00000066
        /*0714*/ 	.word	0x00000000
        /*0718*/ 	.short	0x0101
        /*071a*/ 	.byte	0xff
	.zero		1


	//   ....[97]....
        /*071c*/ 	.word	0x00007ae0
        /*0720*/ 	.word	0x0000003f
        /*0724*/ 	.word	0x00000040
        /*0728*/ 	.short	0x010a
        /*072a*/ 	.byte	0xff
	.zero		1


	//   ....[98]....
        /*072c*/ 	.word	0x00007ba0
        /*0730*/ 	.word	0x0000003f
        /*0734*/ 	.word	0x00000040
        /*0738*/ 	.short	0x010a
        /*073a*/ 	.byte	0xff
	.zero		1


	//   ....[99]....
        /*073c*/ 	.word	0x00008720
        /*0740*/ 	.word	0x00000066
        /*0744*/ 	.word	0x00000000
        /*0748*/ 	.short	0x0101
        /*074a*/ 	.byte	0xff
	.zero		1


	//   ....[100]....
        /*074c*/ 	.word	0x00008740
        /*0750*/ 	.word	0x0000006c
        /*0754*/ 	.word	0x00000040
        /*0758*/ 	.short	0x010a
        /*075a*/ 	.byte	0xff
	.zero		1


	//   ....[101]....
        /*075c*/ 	.word	0x00008800
        /*0760*/ 	.word	0x0000006c
        /*0764*/ 	.word	0x00000040
        /*0768*/ 	.short	0x010a
        /*076a*/ 	.byte	0xff
	.zero		1


	//   ....[102]....
        /*076c*/ 	.word	0x00008c40
        /*0770*/ 	.word	0x000000ff
        /*0774*/ 	.word	0x00000000
        /*0778*/ 	.short	0x0101
        /*077a*/ 	.byte	0x04
	.zero		1


	//   ....[103]....
        /*077c*/ 	.word	0x000093f0
        /*0780*/ 	.word	0x00000002
        /*0784*/ 	.word	0x00000000
        /*0788*/ 	.short	0x0101
        /*078a*/ 	.byte	0xff
	.zero		1


	//   ....[104]....
        /*078c*/ 	.word	0x000096a0
        /*0790*/ 	.word	0x000000ff
        /*0794*/ 	.word	0x00000000
        /*0798*/ 	.short	0x0101
        /*079a*/ 	.byte	0x04
	.zero		1


	//   ....[105]....
        /*079c*/ 	.word	0x000096c0
        /*07a0*/ 	.word	0x00000000
        /*07a4*/ 	.word	0x00000100
        /*07a8*/ 	.short	0x010a
        /*07aa*/ 	.byte	0xff
	.zero		1


	//   ....[106]....
        /*07ac*/ 	.word	0x00009720
        /*07b0*/ 	.word	0x00000000
        /*07b4*/ 	.word	0x00000020
        /*07b8*/ 	.short	0x010a
        /*07ba*/ 	.byte	0xff
	.zero		1


	//   ....[107]....
        /*07bc*/ 	.word	0x00009780
        /*07c0*/ 	.word	0x00000000
        /*07c4*/ 	.word	0x00000020
        /*07c8*/ 	.short	0x010a
        /*07ca*/ 	.byte	0xff
	.zero		1


	//   ....[108]....
        /*07cc*/ 	.word	0x000097d0
        /*07d0*/ 	.word	0x00000003
        /*07d4*/ 	.word	0x00000090
        /*07d8*/ 	.short	0x010a
        /*07da*/ 	.byte	0xff
	.zero		1


	//   ....[109]....
        /*07dc*/ 	.word	0x00009830
        /*07e0*/ 	.word	0x00000000
        /*07e4*/ 	.word	0x00000000
        /*07e8*/ 	.short	0x010a
        /*07ea*/ 	.byte	0xff
	.zero		1


	//   ....[110]....
        /*07ec*/ 	.word	0x00009890
        /*07f0*/ 	.word	0x00000000
        /*07f4*/ 	.word	0x00000000
        /*07f8*/ 	.short	0x010a
        /*07fa*/ 	.byte	0xff
	.zero		1


	//   ....[111]....
        /*07fc*/ 	.word	0x000098f0
        /*0800*/ 	.word	0x00000000
        /*0804*/ 	.word	0x00000000
        /*0808*/ 	.short	0x010a
        /*080a*/ 	.byte	0xff
	.zero		1


	//   ....[112]....
        /*080c*/ 	.word	0x00009940
        /*0810*/ 	.word	0x00000002
        /*0814*/ 	.word	0x000000f0
        /*0818*/ 	.short	0x010a
        /*081a*/ 	.byte	0xff
	.zero		1


	//   ....[113]....
        /*081c*/ 	.word	0x000099a0
        /*0820*/ 	.word	0x00000002
        /*0824*/ 	.word	0x000000a0
        /*0828*/ 	.short	0x010a
        /*082a*/ 	.byte	0xff
	.zero		1


	//   ....[114]....
        /*082c*/ 	.word	0x000099f0
        /*0830*/ 	.word	0x00000002
        /*0834*/ 	.word	0x00000090
        /*0838*/ 	.short	0x010a
        /*083a*/ 	.byte	0xff
	.zero		1


	//   ....[115]....
        /*083c*/ 	.word	0x00009a50
        /*0840*/ 	.word	0x00000000
        /*0844*/ 	.word	0x000000a0
        /*0848*/ 	.short	0x010a
        /*084a*/ 	.byte	0xff
	.zero		1


	//   ....[116]....
        /*084c*/ 	.word	0x00009aa0
        /*0850*/ 	.word	0x00000000
        /*0854*/ 	.word	0x00000090
        /*0858*/ 	.short	0x010a
        /*085a*/ 	.byte	0xff
	.zero		1


	//   ....[117]....
        /*085c*/ 	.word	0x00009b00
        /*0860*/ 	.word	0x00000003
        /*0864*/ 	.word	0x000000d0
        /*0868*/ 	.short	0x010a
        /*086a*/ 	.byte	0xff
	.zero		1


	//   ....[118]....
        /*086c*/ 	.word	0x00009b60
        /*0870*/ 	.word	0x00000000
        /*0874*/ 	.word	0x00000000
        /*0878*/ 	.short	0x010a
        /*087a*/ 	.byte	0xff
	.zero		1


	//   ....[119]....
        /*087c*/ 	.word	0x00009bc0
        /*0880*/ 	.word	0x00000000
        /*0884*/ 	.word	0x00000000
        /*0888*/ 	.short	0x010a
        /*088a*/ 	.byte	0xff
	.zero		1


	//   ....[120]....
        /*088c*/ 	.word	0x00009c20
        /*0890*/ 	.word	0x00000000
        /*0894*/ 	.word	0x00000000
        /*0898*/ 	.short	0x010a
        /*089a*/ 	.byte	0xff
	.zero		1


	//   ....[121]....
        /*089c*/ 	.word	0x00009c80
        /*08a0*/ 	.word	0x00000000
        /*08a4*/ 	.word	0x00000000
        /*08a8*/ 	.short	0x010a
        /*08aa*/ 	.byte	0xff
	.zero		1


	//   ....[122]....
        /*08ac*/ 	.word	0x00009ce0
        /*08b0*/ 	.word	0x00000000
        /*08b4*/ 	.word	0x00000000
        /*08b8*/ 	.short	0x010a
        /*08ba*/ 	.byte	0xff
	.zero		1


	//   ....[123]....
        /*08bc*/ 	.word	0x00009d30
        /*08c0*/ 	.word	0x0000000c
        /*08c4*/ 	.word	0x00000090
        /*08c8*/ 	.short	0x010a
        /*08ca*/ 	.byte	0xff
	.zero		1


	//   ....[124]....
        /*08cc*/ 	.word	0x00009d90
        /*08d0*/ 	.word	0x00000000
        /*08d4*/ 	.word	0x00000088
        /*08d8*/ 	.short	0x010a
        /*08da*/ 	.byte	0xff
	.zero		1


	//   ....[125]....
        /*08dc*/ 	.word	0x00009df0
        /*08e0*/ 	.word	0x00000000
        /*08e4*/ 	.word	0x00000060
        /*08e8*/ 	.short	0x010a
        /*08ea*/ 	.byte	0xff
	.zero		1


	//   ....[126]....
        /*08ec*/ 	.word	0x00009e50
        /*08f0*/ 	.word	0x00000000
        /*08f4*/ 	.word	0x00000068
        /*08f8*/ 	.short	0x010a
        /*08fa*/ 	.byte	0xff
	.zero		1


	//   ....[127]....
        /*08fc*/ 	.word	0x00009eb0
        /*0900*/ 	.word	0x00000000
        /*0904*/ 	.word	0x00000070
        /*0908*/ 	.short	0x010a
        /*090a*/ 	.byte	0xff
	.zero		1


	//   ....[128]....
        /*090c*/ 	.word	0x00009f10
        /*0910*/ 	.word	0x00000000
        /*0914*/ 	.word	0x00000078
        /*0918*/ 	.short	0x010a
        /*091a*/ 	.byte	0xff
	.zero		1


	//   ....[129]....
        /*091c*/ 	.word	0x00009f70
        /*0920*/ 	.word	0x00000000
        /*0924*/ 	.word	0x00000060
        /*0928*/ 	.short	0x010a
        /*092a*/ 	.byte	0xff
	.zero		1


	//   ....[130]....
        /*092c*/ 	.word	0x00009fd0
        /*0930*/ 	.word	0x00000000
        /*0934*/ 	.word	0x00000068
        /*0938*/ 	.short	0x010a
        /*093a*/ 	.byte	0xff
	.zero		1


	//   ....[131]....
        /*093c*/ 	.word	0x0000a030
        /*0940*/ 	.word	0x00000000
        /*0944*/ 	.word	0x00000070
        /*0948*/ 	.short	0x010a
        /*094a*/ 	.byte	0xff
	.zero		1


	//   ....[132]....
        /*094c*/ 	.word	0x0000a080
        /*0950*/ 	.word	0x00000003
        /*0954*/ 	.word	0x00000090
        /*0958*/ 	.short	0x010a
        /*095a*/ 	.byte	0xff
	.zero		1


	//   ....[133]....
        /*095c*/ 	.word	0x0000a0e0
        /*0960*/ 	.word	0x00000000
        /*0964*/ 	.word	0x00000040
        /*0968*/ 	.short	0x010a
        /*096a*/ 	.byte	0xff
	.zero		1


	//   ....[134]....
        /*096c*/ 	.word	0x0000a130
        /*0970*/ 	.word	0x00000062
        /*0974*/ 	.word	0x000000b0
        /*0978*/ 	.short	0x010a
        /*097a*/ 	.byte	0xff
	.zero		1


	//   ....[135]....
        /*097c*/ 	.word	0x0000a180
        /*0980*/ 	.word	0x00000003
        /*0984*/ 	.word	0x00000040
        /*0988*/ 	.short	0x010a
        /*098a*/ 	.byte	0xff
	.zero		1


	//   ....[136]....
        /*098c*/ 	.word	0x0000a1d0
        /*0990*/ 	.word	0x0000003f
        /*0994*/ 	.word	0x00000040
        /*0998*/ 	.short	0x010a
        /*099a*/ 	.byte	0xff
	.zero		1


	//   ....[137]....
        /*099c*/ 	.word	0x0000a220
        /*09a0*/ 	.word	0x0000006c
        /*09a4*/ 	.word	0x00000040
        /*09a8*/ 	.short	0x010a
        /*09aa*/ 	.byte	0xff
	.zero		1


	//----- nvinfo : EIATTR_NUM_MBARRIERS
	.align		4
.L_47:
        /*09ac*/ 	.byte	0x03, 0x38
        /*09ae*/ 	.short	0x0022


	//----- nvinfo : EIATTR_EXIT_INSTR_OFFSETS
	.align		4
        /*09b0*/ 	.byte	0x04, 0x1c
        /*09b2*/ 	.short	(.L_49 - .L_48)


	//   ....[0]....
.L_48:
        /*09b4*/ 	.word	0x00002b00


	//   ....[1]....
        /*09b8*/ 	.word	0x00003010


	//   ....[2]....
        /*09bc*/ 	.word	0x00003070


	//   ....[3]....
        /*09c0*/ 	.word	0x00003f10


	//   ....[4]....
        /*09c4*/ 	.word	0x00005090


	//   ....[5]....
        /*09c8*/ 	.word	0x000050d0


	//   ....[6]....
        /*09cc*/ 	.word	0x00009580


	//   ....[7]....
        /*09d0*/ 	.word	0x00009600


	//   ....[8]....
        /*09d4*/ 	.word	0x00009630


	//   ....[9]....
        /*09d8*/ 	.word	0x000096b0


	//----- nvinfo : EIATTR_MAX_THREADS
	.align		4
.L_49:
        /*09dc*/ 	.byte	0x04, 0x05
        /*09de*/ 	.short	(.L_51 - .L_50)
.L_50:
        /*09e0*/ 	.word	0x00000100
        /*09e4*/ 	.word	0x00000001
        /*09e8*/ 	.word	0x00000001


	//----- nvinfo : EIATTR_CRS_STACK_SIZE
	.align		4
.L_51:
        /*09ec*/ 	.byte	0x04, 0x1e
        /*09ee*/ 	.short	(.L_53 - .L_52)
.L_52:
        /*09f0*/ 	.word	0x00000000


	//----- nvinfo : EIATTR_CBANK_PARAM_SIZE
	.align		4
.L_53:
        /*09f4*/ 	.byte	0x03, 0x19
        /*09f6*/ 	.short	0x0800


	//----- nvinfo : EIATTR_PARAM_CBANK
	.align		4
        /*09f8*/ 	.byte	0x04, 0x0a
        /*09fa*/ 	.short	(.L_55 - .L_54)
	.align		4
.L_54:
        /*09fc*/ 	.word	index@(.nv.constant0._ZN7cutlass13device_kernelINS_4gemm6kernel13GemmUniversalIN4cute5tupleIJiiiiEEENS1_10collective13CollectiveMmaINS1_35MainloopSm100TmaUmmaWarpSpecializedILi4ELi2ELi4ENS5_IJNS4_1CILi2EEESB_NSA_ILi1EEEEEEEENS5_IJNSA_ILi64EEENSA_ILi256EEENSA_ILi32EEEEEENS_10bfloat16_tENS5_IJlSC_lEEESJ_SK_NS4_8TiledMMAINS4_8MMA_AtomIJNS4_20SM100_MMA_F16BF16_SSISJ_SJ_fLi64ELi256ELNS4_4UMMA5MajorE0ELSP_0ELNSO_7ScaleInE0ELSQ_0EEEEEENS4_6LayoutINS5_IJSC_SC_SC_EEENS5_IJNSA_ILi0EEESV_SV_EEEEENS5_IJNS4_10UnderscoreESY_SY_EEEEENS4_23SM90_TMA_LOAD_MULTICASTENS4_14ComposedLayoutINS4_7SwizzleILi2ELi4ELi3EEENS4_18smem_ptr_flag_bitsILi16EEENST_INS5_IJNSA_ILi8EEESH_EEENS5_IJSH_SC_EEEEEEEvNS4_8identityES11_S1B_vS1C_EENS_8epilogue10collective18CollectiveEpilogueINS1E_23Sm100TmaWarpSpecializedILi4ELi2ELi32ELb1ELb0EEEJSI_NS5_IJNST_ISF_SC_EES1J_EEESJ_SK_SJ_SK_NS1E_6fusion15FusionCallbacksIS1I_NS1L_17LinearCombinationISJ_fSJ_fLNS_15FloatRoundStyleE2EEESI_S1K_JEEENS4_5SM1004TMEM4LOAD26SM100_TMEM_LOAD_16dp256b8xENS4_13SM90_TMA_LOADENS12_INS13_ILi3ELi4ELi3EEES16_NST_INS5_IJS17_SF_EEENS5_IJSF_SC_EEEEEEENS4_17SM75_U32x4_LDSM_NENS4_14SM90_TMA_STOREES20_NS4_17SM90_U32x4_STSM_NENS4_39AutoVectorizingCopyWithAssumedAlignmentILi128EEEEEEvvEEEEvNT_6ParamsE)
        /*0a00*/ 	.short	0x0380
        /*0a02*/ 	.short	0x0800


	//----- nvinfo : EIATTR_SW_WAR
	.align		4
.L_55:
        /*0a04*/ 	.byte	0x04, 0x36
        /*0a06*/ 	.short	(.L_57 - .L_56)
.L_56:
        /*0a08*/ 	.word	0x00000008
.L_57:


//--------------------- .nv.callgraph             --------------------------
	.section	.nv.callgraph,"",@"SHT_CUDA_CALLGRAPH"
	.align	4
	.sectionentsize	8
	.align		4
        /*0000*/ 	.word	0x00000000
	.align		4
        /*0004*/ 	.word	0xffffffff
	.align		4
        /*0008*/ 	.word	index@(_ZN7cutlass13device_kernelINS_4gemm6kernel13GemmUniversalIN4cute5tupleIJiiiiEEENS1_10collective13CollectiveMmaINS1_35MainloopSm100TmaUmmaWarpSpecializedILi4ELi2ELi4ENS5_IJNS4_1CILi2EEESB_NSA_ILi1EEEEEEEENS5_IJNSA_ILi64EEENSA_ILi256EEENSA_ILi32EEEEEENS_10bfloat16_tENS5_IJlSC_lEEESJ_SK_NS4_8TiledMMAINS4_8MMA_AtomIJNS4_20SM100_MMA_F16BF16_SSISJ_SJ_fLi64ELi256ELNS4_4UMMA5MajorE0ELSP_0ELNSO_7ScaleInE0ELSQ_0EEEEEENS4_6LayoutINS5_IJSC_SC_SC_EEENS5_IJNSA_ILi0EEESV_SV_EEEEENS5_IJNS4_10UnderscoreESY_SY_EEEEENS4_23SM90_TMA_LOAD_MULTICASTENS4_14ComposedLayoutINS4_7SwizzleILi2ELi4ELi3EEENS4_18smem_ptr_flag_bitsILi16EEENST_INS5_IJNSA_ILi8EEESH_EEENS5_IJSH_SC_EEEEEEEvNS4_8identityES11_S1B_vS1C_EENS_8epilogue10collective18CollectiveEpilogueINS1E_23Sm100TmaWarpSpecializedILi4ELi2ELi32ELb1ELb0EEEJSI_NS5_IJNST_ISF_SC_EES1J_EEESJ_SK_SJ_SK_NS1E_6fusion15FusionCallbacksIS1I_NS1L_17LinearCombinationISJ_fSJ_fLNS_15FloatRoundStyleE2EEESI_S1K_JEEENS4_5SM1004TMEM4LOAD26SM100_TMEM_LOAD_16dp256b8xENS4_13SM90_TMA_LOADENS12_INS13_ILi3ELi4ELi3EEES16_NST_INS5_IJS17_SF_EEENS5_IJSF_SC_EEEEEEENS4_17SM75_U32x4_LDSM_NENS4_14SM90_TMA_STOREES20_NS4_17SM90_U32x4_STSM_NENS4_39AutoVectorizingCopyWithAssumedAlignmentILi128EEEEEEvvEEEEvNT_6ParamsE)
	.align		4
        /*000c*/ 	.word	index@(__assertfail)
	.align		4
        /*0010*/ 	.word	0x00000000
	.align		4
        /*0014*/ 	.word	0xfffffffe
	.align		4
        /*0018*/ 	.word	0x00000000
	.align		4
        /*001c*/ 	.word	0xfffffffd
	.align		4
        /*0020*/ 	.word	0x00000000
	.align		4
        /*0024*/ 	.word	0xfffffffc


//--------------------- .nv.constant4             --------------------------
	.section	.nv.constant4,"a",@progbits
	.align	8
	.align		8
.nv.constant4:
        /*0000*/ 	.dword	__assertfail
	.align		8
        /*0008*/ 	.dword	__unnamed_1
	.align		8
        /*0010*/ 	.dword	__unnamed_2
	.align		8
        /*0018*/ 	.dword	_ZN39_INTERNAL_beae5fad_4_k_cu_271062c6_94244cuda3std3__45__cpo5beginE
	.align		8
        /*0020*/ 	.dword	_ZN39_INTERNAL_beae5fad_4_k_cu_271062c6_94244cuda3std3__45__cpo3endE
	.align		8
        /*0028*/ 	.dword	_ZN39_INTERNAL_beae5fad_4_k_cu_271062c6_94244cuda3std3__45__cpo6cbeginE
	.align		8
        /*0030*/ 	.dword	_ZN39_INTERNAL_beae5fad_4_k_cu_271062c6_94244cuda3std3__45__cpo4cendE
	.align		8
        /*0038*/ 	.dword	_ZN39_INTERNAL_beae5fad_4_k_cu_271062c6_94244cuda3std3__441_GLOBAL__N__beae5fad_4_k_cu_271062c6_94246ignoreE
	.align		8
        /*0040*/ 	.dword	_ZN39_INTERNAL_beae5fad_4_k_cu_271062c6_94244cuda3std3__419piecewise_constructE
	.align		8
        /*0048*/ 	.dword	_ZN39_INTERNAL_beae5fad_4_k_cu_271062c6_94244cuda3std3__48in_placeE
	.align		8
        /*0050*/ 	.dword	_ZN39_INTERNAL_beae5fad_4_k_cu_271062c6_94244cuda3std6ranges3__45__cpo4swapE
	.align		8
        /*0058*/ 	.dword	_ZN39_INTERNAL_beae5fad_4_k_cu_271062c6_94244cuda3std6ranges3__45__cpo9iter_moveE
	.align		8
        /*0060*/ 	.dword	_ZN39_INTERNAL_beae5fad_4_k_cu_271062c6_94244cute7productE
	.align		8
        /*0068*/ 	.dword	_ZN39_INTERNAL_beae5fad_4_k_cu_271062c6_94244cute1_E
	.align		8
        /*0070*/ 	.dword	$str$25
	.align		8
        /*0078*/ 	.dword	$str$26
	.align		8
        /*0080*/ 	.dword	$str$27
	.align		8
        /*0088*/ 	.dword	$str$28


//--------------------- .text._ZN7cutlass13device_kernelINS_4gemm6kernel13GemmUniversalIN4cute5tupleIJiiiiEEENS1_10collective13CollectiveMmaINS1_35MainloopSm100TmaUmmaWarpSpecializedILi4ELi2ELi4ENS5_IJNS4_1CILi2EEESB_NSA_ILi1EEEEEEEENS5_IJNSA_ILi64EEENSA_ILi256EEENSA_ILi32EEEEEENS_10bfloat16_tENS5_IJlSC_lEEESJ_SK_NS4_8TiledMMAINS4_8MMA_AtomIJNS4_20SM100_MMA_F16BF16_SSISJ_SJ_fLi64ELi256ELNS4_4UMMA5MajorE0ELSP_0ELNSO_7ScaleInE0ELSQ_0EEEEEENS4_6LayoutINS5_IJSC_SC_SC_EEENS5_IJNSA_ILi0EEESV_SV_EEEEENS5_IJNS4_10UnderscoreESY_SY_EEEEENS4_23SM90_TMA_LOAD_MULTICASTENS4_14ComposedLayoutINS4_7SwizzleILi2ELi4ELi3EEENS4_18smem_ptr_flag_bitsILi16EEENST_INS5_IJNSA_ILi8EEESH_EEENS5_IJSH_SC_EEEEEEEvNS4_8identityES11_S1B_vS1C_EENS_8epilogue10collective18CollectiveEpilogueINS1E_23Sm100TmaWarpSpecializedILi4ELi2ELi32ELb1ELb0EEEJSI_NS5_IJNST_ISF_SC_EES1J_EEESJ_SK_SJ_SK_NS1E_6fusion15FusionCallbacksIS1I_NS1L_17LinearCombinationISJ_fSJ_fLNS_15FloatRoundStyleE2EEESI_S1K_JEEENS4_5SM1004TMEM4LOAD26SM100_TMEM_LOAD_16dp256b8xENS4_13SM90_TMA_LOADENS12_INS13_ILi3ELi4ELi3EEES16_NST_INS5_IJS17_SF_EEENS5_IJSF_SC_EEEEEEENS4_17SM75_U32x4_LDSM_NENS4_14SM90_TMA_STOREES20_NS4_17SM90_U32x4_STSM_NENS4_39AutoVectorizingCopyWithAssumedAlignmentILi128EEEEEEvvEEEEvNT_6ParamsE --------------------------
	.section	.text._ZN7cutlass13device_kernelINS_4gemm6kernel13GemmUniversalIN4cute5tupleIJiiiiEEENS1_10collective13CollectiveMmaINS1_35MainloopSm100TmaUmmaWarpSpecializedILi4ELi2ELi4ENS5_IJNS4_1CILi2EEESB_NSA_ILi1EEEEEEEENS5_IJNSA_ILi64EEENSA_ILi256EEENSA_ILi32EEEEEENS_10bfloat16_tENS5_IJlSC_lEEESJ_SK_NS4_8TiledMMAINS4_8MMA_AtomIJNS4_20SM100_MMA_F16BF16_SSISJ_SJ_fLi64ELi256ELNS4_4UMMA5MajorE0ELSP_0ELNSO_7ScaleInE0ELSQ_0EEEEEENS4_6LayoutINS5_IJSC_SC_SC_EEENS5_IJNSA_ILi0EEESV_SV_EEEEENS5_IJNS4_10UnderscoreESY_SY_EEEEENS4_23SM90_TMA_LOAD_MULTICASTENS4_14ComposedLayoutINS4_7SwizzleILi2ELi4ELi3EEENS4_18smem_ptr_flag_bitsILi16EEENST_INS5_IJNSA_ILi8EEESH_EEENS5_IJSH_SC_EEEEEEEvNS4_8identityES11_S1B_vS1C_EENS_8epilogue10collective18CollectiveEpilogueINS1E_23Sm100TmaWarpSpecializedILi4ELi2ELi32ELb1ELb0EEEJSI_NS5_IJNST_ISF_SC_EES1J_EEESJ_SK_SJ_SK_NS1E_6fusion15FusionCallbacksIS1I_NS1L_17LinearCombinationISJ_fSJ_fLNS_15FloatRoundStyleE2EEESI_S1K_JEEENS4_5SM1004TMEM4LOAD26SM100_TMEM_LOAD_16dp256b8xENS4_13SM90_TMA_LOADENS12_INS13_ILi3ELi4ELi3EEES16_NST_INS5_IJS17_SF_EEENS5_IJSF_SC_EEEEEEENS4_17SM75_U32x4_LDSM_NENS4_14SM90_TMA_STOREES20_NS4_17SM90_U32x4_STSM_NENS4_39AutoVectorizingCopyWithAssumedAlignmentILi128EEEEEEvvEEEEvNT_6ParamsE,"ax",@progbits
	.align	128
.text._ZN7cutlass13device_kernelINS_4gemm6kernel13GemmUniversalIN4cute5tupleIJiiiiEEENS1_10collective13CollectiveMmaINS1_35MainloopSm100TmaUmmaWarpSpecializedILi4ELi2ELi4ENS5_IJNS4_1CILi2EEESB_NSA_ILi1EEEEEEEENS5_IJNSA_ILi64EEENSA_ILi256EEENSA_ILi32EEEEEENS_10bfloat16_tENS5_IJlSC_lEEESJ_SK_NS4_8TiledMMAINS4_8MMA_AtomIJNS4_20SM100_MMA_F16BF16_SSISJ_SJ_fLi64ELi256ELNS4_4UMMA5MajorE0ELSP_0ELNSO_7ScaleInE0ELSQ_0EEEEEENS4_6LayoutINS5_IJSC_SC_SC_EEENS5_IJNSA_ILi0EEESV_SV_EEEEENS5_IJNS4_10UnderscoreESY_SY_EEEEENS4_23SM90_TMA_LOAD_MULTICASTENS4_14ComposedLayoutINS4_7SwizzleILi2ELi4ELi3EEENS4_18smem_ptr_flag_bitsILi16EEENST_INS5_IJNSA_ILi8EEESH_EEENS5_IJSH_SC_EEEEEEEvNS4_8identityES11_S1B_vS1C_EENS_8epilogue10collective18CollectiveEpilogueINS1E_23Sm100TmaWarpSpecializedILi4ELi2ELi32ELb1ELb0EEEJSI_NS5_IJNST_ISF_SC_EES1J_EEESJ_SK_SJ_SK_NS1E_6fusion15FusionCallbacksIS1I_NS1L_17LinearCombinationISJ_fSJ_fLNS_15FloatRoundStyleE2EEESI_S1K_JEEENS4_5SM1004TMEM4LOAD26SM100_TMEM_LOAD_16dp256b8xENS4_13SM90_TMA_LOADENS12_INS13_ILi3ELi4ELi3EEES16_NST_INS5_IJS17_SF_EEENS5_IJSF_SC_EEEEEEENS4_17SM75_U32x4_LDSM_NENS4_14SM90_TMA_STOREES20_NS4_17SM90_U32x4_STSM_NENS4_39AutoVectorizingCopyWithAssumedAlignmentILi128EEEEEEvvEEEEvNT_6ParamsE:
        .type           _ZN7cutlass13device_kernelINS_4gemm6kernel13GemmUniversalIN4cute5tupleIJiiiiEEENS1_10collective13CollectiveMmaINS1_35MainloopSm100TmaUmmaWarpSpecializedILi4ELi2ELi4ENS5_IJNS4_1CILi2EEESB_NSA_ILi1EEEEEEEENS5_IJNSA_ILi64EEENSA_ILi256EEENSA_ILi32EEEEEENS_10bfloat16_tENS5_IJlSC_lEEESJ_SK_NS4_8TiledMMAINS4_8MMA_AtomIJNS4_20SM100_MMA_F16BF16_SSISJ_SJ_fLi64ELi256ELNS4_4UMMA5MajorE0ELSP_0ELNSO_7ScaleInE0ELSQ_0EEEEEENS4_6LayoutINS5_IJSC_SC_SC_EEENS5_IJNSA_ILi0EEESV_SV_EEEEENS5_IJNS4_10UnderscoreESY_SY_EEEEENS4_23SM90_TMA_LOAD_MULTICASTENS4_14ComposedLayoutINS4_7SwizzleILi2ELi4ELi3EEENS4_18smem_ptr_flag_bitsILi16EEENST_INS5_IJNSA_ILi8EEESH_EEENS5_IJSH_SC_EEEEEEEvNS4_8identityES11_S1B_vS1C_EENS_8epilogue10collective18CollectiveEpilogueINS1E_23Sm100TmaWarpSpecializedILi4ELi2ELi32ELb1ELb0EEEJSI_NS5_IJNST_ISF_SC_EES1J_EEESJ_SK_SJ_SK_NS1E_6fusion15FusionCallbacksIS1I_NS1L_17LinearCombinationISJ_fSJ_fLNS_15FloatRoundStyleE2EEESI_S1K_JEEENS4_5SM1004TMEM4LOAD26SM100_TMEM_LOAD_16dp256b8xENS4_13SM90_TMA_LOADENS12_INS13_ILi3ELi4ELi3EEES16_NST_INS5_IJS17_SF_EEENS5_IJSF_SC_EEEEEEENS4_17SM75_U32x4_LDSM_NENS4_14SM90_TMA_STOREES20_NS4_17SM90_U32x4_STSM_NENS4_39AutoVectorizingCopyWithAssumedAlignmentILi128EEEEEEvvEEEEvNT_6ParamsE,@function
        .size           _ZN7cutlass13device_kernelINS_4gemm6kernel13GemmUniversalIN4cute5tupleIJiiiiEEENS1_10collective13CollectiveMmaINS1_35MainloopSm100TmaUmmaWarpSpecializedILi4ELi2ELi4ENS5_IJNS4_1CILi2EEESB_NSA_ILi1EEEEEEEENS5_IJNSA_ILi64EEENSA_ILi256EEENSA_ILi32EEEEEENS_10bfloat16_tENS5_IJlSC_lEEESJ_SK_NS4_8TiledMMAINS4_8MMA_AtomIJNS4_20SM100_MMA_F16BF16_SSISJ_SJ_fLi64ELi256ELNS4_4UMMA5MajorE0ELSP_0ELNSO_7ScaleInE0ELSQ_0EEEEEENS4_6LayoutINS5_IJSC_SC_SC_EEENS5_IJNSA_ILi0EEESV_SV_EEEEENS5_IJNS4_10UnderscoreESY_SY_EEEEENS4_23SM90_TMA_LOAD_MULTICASTENS4_14ComposedLayoutINS4_7SwizzleILi2ELi4ELi3EEENS4_18smem_ptr_flag_bitsILi16EEENST_INS5_IJNSA_ILi8EEESH_EEENS5_IJSH_SC_EEEEEEEvNS4_8identityES11_S1B_vS1C_EENS_8epilogue10collective18CollectiveEpilogueINS1E_23Sm100TmaWarpSpecializedILi4ELi2ELi32ELb1ELb0EEEJSI_NS5_IJNST_ISF_SC_EES1J_EEESJ_SK_SJ_SK_NS1E_6fusion15FusionCallbacksIS1I_NS1L_17LinearCombinationISJ_fSJ_fLNS_15FloatRoundStyleE2EEESI_S1K_JEEENS4_5SM1004TMEM4LOAD26SM100_TMEM_LOAD_16dp256b8xENS4_13SM90_TMA_LOADENS12_INS13_ILi3ELi4ELi3EEES16_NST_INS5_IJS17_SF_EEENS5_IJSF_SC_EEEEEEENS4_17SM75_U32x4_LDSM_NENS4_14SM90_TMA_STOREES20_NS4_17SM90_U32x4_STSM_NENS4_39AutoVectorizingCopyWithAssumedAlignmentILi128EEEEEEvvEEEEvNT_6ParamsE,(.L_x_183 - _ZN7cutlass13device_kernelINS_4gemm6kernel13GemmUniversalIN4cute5tupleIJiiiiEEENS1_10collective13CollectiveMmaINS1_35MainloopSm100TmaUmmaWarpSpecializedILi4ELi2ELi4ENS5_IJNS4_1CILi2EEESB_NSA_ILi1EEEEEEEENS5_IJNSA_ILi64EEENSA_ILi256EEENSA_ILi32EEEEEENS_10bfloat16_tENS5_IJlSC_lEEESJ_SK_NS4_8TiledMMAINS4_8MMA_AtomIJNS4_20SM100_MMA_F16BF16_SSISJ_SJ_fLi64ELi256ELNS4_4UMMA5MajorE0ELSP_0ELNSO_7ScaleInE0ELSQ_0EEEEEENS4_6LayoutINS5_IJSC_SC_SC_EEENS5_IJNSA_ILi0EEESV_SV_EEEEENS5_IJNS4_10UnderscoreESY_SY_EEEEENS4_23SM90_TMA_LOAD_MULTICASTENS4_14ComposedLayoutINS4_7SwizzleILi2ELi4ELi3EEENS4_18smem_ptr_flag_bitsILi16EEENST_INS5_IJNSA_ILi8EEESH_EEENS5_IJSH_SC_EEEEEEEvNS4_8identityES11_S1B_vS1C_EENS_8epilogue10collective18CollectiveEpilogueINS1E_23Sm100TmaWarpSpecializedILi4ELi2ELi32ELb1ELb0EEEJSI_NS5_IJNST_ISF_SC_EES1J_EEESJ_SK_SJ_SK_NS1E_6fusion15FusionCallbacksIS1I_NS1L_17LinearCombinationISJ_fSJ_fLNS_15FloatRoundStyleE2EEESI_S1K_JEEENS4_5SM1004TMEM4LOAD26SM100_TMEM_LOAD_16dp256b8xENS4_13SM90_TMA_LOADENS12_INS13_ILi3ELi4ELi3EEES16_NST_INS5_IJS17_SF_EEENS5_IJSF_SC_EEEEEEENS4_17SM75_U32x4_LDSM_NENS4_14SM90_TMA_STOREES20_NS4_17SM90_U32x4_STSM_NENS4_39AutoVectorizingCopyWithAssumedAlignmentILi128EEEEEEvvEEEEvNT_6ParamsE)
        .other          _ZN7cutlass13device_kernelINS_4gemm6kernel13GemmUniversalIN4cute5tupleIJiiiiEEENS1_10collective13CollectiveMmaINS1_35MainloopSm100TmaUmmaWarpSpecializedILi4ELi2ELi4ENS5_IJNS4_1CILi2EEESB_NSA_ILi1EEEEEEEENS5_IJNSA_ILi64EEENSA_ILi256EEENSA_ILi32EEEEEENS_10bfloat16_tENS5_IJlSC_lEEESJ_SK_NS4_8TiledMMAINS4_8MMA_AtomIJNS4_20SM100_MMA_F16BF16_SSISJ_SJ_fLi64ELi256ELNS4_4UMMA5MajorE0ELSP_0ELNSO_7ScaleInE0ELSQ_0EEEEEENS4_6LayoutINS5_IJSC_SC_SC_EEENS5_IJNSA_ILi0EEESV_SV_EEEEENS5_IJNS4_10UnderscoreESY_SY_EEEEENS4_23SM90_TMA_LOAD_MULTICASTENS4_14ComposedLayoutINS4_7SwizzleILi2ELi4ELi3EEENS4_18smem_ptr_flag_bitsILi16EEENST_INS5_IJNSA_ILi8EEESH_EEENS5_IJSH_SC_EEEEEEEvNS4_8identityES11_S1B_vS1C_EENS_8epilogue10collective18CollectiveEpilogueINS1E_23Sm100TmaWarpSpecializedILi4ELi2ELi32ELb1ELb0EEEJSI_NS5_IJNST_ISF_SC_EES1J_EEESJ_SK_SJ_SK_NS1E_6fusion15FusionCallbacksIS1I_NS1L_17LinearCombinationISJ_fSJ_fLNS_15FloatRoundStyleE2EEESI_S1K_JEEENS4_5SM1004TMEM4LOAD26SM100_TMEM_LOAD_16dp256b8xENS4_13SM90_TMA_LOADENS12_INS13_ILi3ELi4ELi3EEES16_NST_INS5_IJS17_SF_EEENS5_IJSF_SC_EEEEEEENS4_17SM75_U32x4_LDSM_NENS4_14SM90_TMA_STOREES20_NS4_17SM90_U32x4_STSM_NENS4_39AutoVectorizingCopyWithAssumedAlignmentILi128EEEEEEvvEEEEvNT_6ParamsE,@"STO_CUDA_ENTRY STV_DEFAULT"
_ZN7cutlass13device_kernelINS_4gemm6kernel13GemmUniversalIN4cute5tupleIJiiiiEEENS1_10collective13CollectiveMmaINS1_35MainloopSm100TmaUmmaWarpSpecializedILi4ELi2ELi4ENS5_IJNS4_1CILi2EEESB_NSA_ILi1EEEEEEEENS5_IJNSA_ILi64EEENSA_ILi256EEENSA_ILi32EEEEEENS_10bfloat16_tENS5_IJlSC_lEEESJ_SK_NS4_8TiledMMAINS4_8MMA_AtomIJNS4_20SM100_MMA_F16BF16_SSISJ_SJ_fLi64ELi256ELNS4_4UMMA5MajorE0ELSP_0ELNSO_7ScaleInE0ELSQ_0EEEEEENS4_6LayoutINS5_IJSC_SC_SC_EEENS5_IJNSA_ILi0EEESV_SV_EEEEENS5_IJNS4_10UnderscoreESY_SY_EEEEENS4_23SM90_TMA_LOAD_MULTICASTENS4_14ComposedLayoutINS4_7SwizzleILi2ELi4ELi3EEENS4_18smem_ptr_flag_bitsILi16EEENST_INS5_IJNSA_ILi8EEESH_EEENS5_IJSH_SC_EEEEEEEvNS4_8identityES11_S1B_vS1C_EENS_8epilogue10collective18CollectiveEpilogueINS1E_23Sm100TmaWarpSpecializedILi4ELi2ELi32ELb1ELb0EEEJSI_NS5_IJNST_ISF_SC_EES1J_EEESJ_SK_SJ_SK_NS1E_6fusion15FusionCallbacksIS1I_NS1L_17LinearCombinationISJ_fSJ_fLNS_15FloatRoundStyleE2EEESI_S1K_JEEENS4_5SM1004TMEM4LOAD26SM100_TMEM_LOAD_16dp256b8xENS4_13SM90_TMA_LOADENS12_INS13_ILi3ELi4ELi3EEES16_NST_INS5_IJS17_SF_EEENS5_IJSF_SC_EEEEEEENS4_17SM75_U32x4_LDSM_NENS4_14SM90_TMA_STOREES20_NS4_17SM90_U32x4_STSM_NENS4_39AutoVectorizingCopyWithAssumedAlignmentILi128EEEEEEvvEEEEvNT_6ParamsE:
[----:B------:R-:W1:Y:S01]  /*0000*/  LDC R1, c[0x0][0x37c] ;  /* 0x0000df00ff017b82 */ /* 0x000e620000000800 */
[----:B------:R-:W2:Y:S01]  /*0010*/  S2R R94, SR_TID.X ;  /* 0x00000000005e7919 */ /* 0x000ea20000002100 */
[----:B------:R-:W3:Y:S01]  /*0020*/  LDCU.64 UR8, c[0x0][0x890] ;  /* 0x00011200ff0877ac */ /* 0x000ee20008000a00 */
[----:B------:R-:W-:Y:S02]  /*0030*/  PRMT R81, RZ, 0x7610, R81 ;  /* 0x00007610ff517816 */ /* 0x000fe40000000051 */
[----:B------:R-:W-:Y:S01]  /*0040*/  ELECT P3, URZ, PT ;  /* 0x0000000000ff782f */ /* 0x000fe20003860000 */
[----:B---3--:R-:W-:-:S04]  /*0050*/  UISETP.NE.U32.AND UP0, UPT, UR8, URZ, UPT ;  /* 0x000000ff0800728c */ /* 0x008fc8000bf05070 */
[----:B------:R-:W-:Y:S01]  /*0060*/  UISETP.NE.AND.EX UP0, UPT, UR9, URZ, UPT, UP0 ;  /* 0x000000ff0900728c */ /* 0x000fe2000bf05300 */
[----:B--2---:R-:W-:-:S05]  /*0070*/  SHF.R.U32.HI R82, RZ, 0x5, R94 ;  /* 0x00000005ff527819 */ /* 0x004fca000001165e */
[----:B------:R-:W2:Y:S02]  /*0080*/  SHFL.IDX PT, R0, R82, RZ, 0x1f ;  /* 0x00001fff52007589 */ /* 0x000ea400000e0000 */
[----:B--2---:R-:W-:Y:S01]  /*0090*/  R2UR UR17, R0 ;  /* 0x00000000001172ca */ /* 0x004fe200000e0000 */
[----:B-1----:R-:W-:-:S14]  /*00a0*/  BRA.U UP0, `(.L_x_0) ;  /* 0x0000000100307547 */ /* 0x002fdc000b800000 */
[----:B------:R-:W1:Y:S02]  /*00b0*/  LDCU.64 UR4, c[0x0][0x888] ;  /* 0x00011100ff0477ac */ /* 0x000e640008000a00 */
[----:B-1----:R-:W-:-:S04]  /*00c0*/  UISETP.NE.U32.AND UP0, UPT, UR4, URZ, UPT ;  /* 0x000000ff0400728c */ /* 0x002fc8000bf05070 */
[----:B------:R-:W-:-:S09]  /*00d0*/  UISETP.NE.AND.EX UP0, UPT, UR5, URZ, UPT, UP0 ;  /* 0x000000ff0500728c */ /* 0x000fd2000bf05300 */
[----:B------:R-:W-:Y:S05]  /*00e0*/  BRA.U !UP0, `(.L_x_1) ;  /* 0x0000000108147547 */ /* 0x000fea000b800000 */
[----:B------:R-:W1:Y:S01]  /*00f0*/  LDC.64 R2, c[0x0][0x888] ;  /* 0x00022200ff027b82 */ /* 0x000e620000000a00 */
[----:B------:R-:W1:Y:S02]  /*0100*/  LDCU.64 UR4, c[0x0][0x358] ;  /* 0x00006b00ff0477ac */ /* 0x000e640008000a00 */
[----:B-1----:R1:W5:Y:S01]  /*0110*/  LDG.E R41, desc[UR4][R2.64] ;  /* 0x0000000402297981 */ /* 0x002362000c1e1900 */
[----:B------:R-:W-:Y:S01]  /*0120*/  HFMA2 R81, -RZ, RZ, 0, 5.9604644775390625e-08 ;  /* 0x00000001ff517431 */ /* 0x000fe200000001ff */
[----:B------:R-:W-:Y:S05]  /*0130*/  BRA `(.L_x_0) ;  /* 0x00000000000c7947 */ /* 0x000fea0003800000 */
.L_x_1:
[----:B------:R-:W1:Y:S01]  /*0140*/  LDCU UR4, c[0x0][0x880] ;  /* 0x00011000ff0477ac */ /* 0x000e620008000800 */
[----:B------:R-:W-:Y:S01]  /*0150*/  HFMA2 R81, -RZ, RZ, 0, 5.9604644775390625e-08 ;  /* 0x00000001ff517431 */ /* 0x000fe200000001ff */
[----:B-1----:R-:W-:-:S07]  /*0160*/  MOV R41, UR4 ;  /* 0x0000000400297c02 */ /* 0x002fce0008000f00 */
.L_x_0:
[----:B------:R-:W2:Y:S02]  /*0170*/  LDCU.64 UR4, c[0x0][0x8b0] ;  /* 0x00011600ff0477ac */ /* 0x000ea40008000a00 */
[----:B--2---:R-:W-:-:S04]  /*0180*/  UISETP.NE.U32.AND UP0, UPT, UR4, URZ, UPT ;  /* 0x000000ff0400728c */ /* 0x004fc8000bf05070 */
[----:B------:R-:W-:-:S09]  /*0190*/  UISETP.NE.AND.EX UP0, UPT, UR5, URZ, UPT, UP0 ;  /* 0x000000ff0500728c */ /* 0x000fd2000bf05300 */
[----:B------:R-:W-:Y:S05]  /*01a0*/  BRA.U UP0, `(.L_x_2) ;  /* 0x0000000100287547 */ /* 0x000fea000b800000 */
[----:B------:R-:W2:Y:S02]  /*01b0*/  LDCU.64 UR4, c[0x0][0x8a8] ;  /* 0x00011500ff0477ac */ /* 0x000ea40008000a00 */
[----:B--2---:R-:W-:-:S04]  /*01c0*/  UISETP.NE.U32.AND UP0, UPT, UR4, URZ, UPT ;  /* 0x000000ff0400728c */ /* 0x004fc8000bf05070 */
[----:B------:R-:W-:-:S09]  /*01d0*/  UISETP.NE.AND.EX UP0, UPT, UR5, URZ, UPT, UP0 ;  /* 0x000000ff0500728c */ /* 0x000fd2000bf05300 */
[----:B------:R-:W-:Y:S05]  /*01e0*/  BRA.U !UP0, `(.L_x_3) ;  /* 0x0000000108107547 */ /* 0x000fea000b800000 */
[----:B------:R-:W2:Y:S01]  /*01f0*/  LDC.64 R38, c[0x0][0x8a8] ;  /* 0x00022a00ff267b82 */ /* 0x000ea20000000a00 */
[----:B------:R-:W2:Y:S02]  /*0200*/  LDCU.64 UR4, c[0x0][0x358] ;  /* 0x00006b00ff0477ac */ /* 0x000ea40008000a00 */
[----:B--2---:R2:W5:Y:S01]  /*0210*/  LDG.E R38, desc[UR4][R38.64] ;  /* 0x0000000426267981 */ /* 0x004562000c1e1900 */
[----:B------:R-:W-:Y:S05]  /*0220*/  BRA `(.L_x_2) ;  /* 0x0000000000087947 */ /* 0x000fea0003800000 */
.L_x_3:
[----:B------:R-:W2:Y:S02]  /*0230*/  LDCU UR4, c[0x0][0x8a0] ;  /* 0x00011400ff0477ac */ /* 0x000ea40008000800 */
[----:B--2---:R-:W-:Y:S02]  /*0240*/  MOV R38, UR4 ;  /* 0x0000000400267c02 */ /* 0x004fe40008000f00 */
.L_x_2:
[----:B------:R-:W-:Y:S01]  /*0250*/  IMAD.U32 R0, RZ, RZ, UR17 ;  /* 0x00000011ff007e24 */ /* 0x000fe2000f8e00ff */
[----:B------:R-:W-:Y:S04]  /*0260*/  BSSY.RECONVERGENT B0, `(.L_x_4) ;  /* 0x000000c000007945 */ /* 0x000fe80003800200 */
[C---:B------:R-:W-:Y:S02]  /*0270*/  ISETP.NE.OR P1, PT, R0.reuse, 0x1, !P3 ;  /* 0x000000010000780c */ /* 0x040fe40005f25670 */
[----:B------:R-:W-:-:S11]  /*0280*/  ISETP.NE.OR P0, PT, R0, 0x3, !P3 ;  /* 0x000000030000780c */ /* 0x000fd60005f05670 */
[----:B------:R-:W-:Y:S05]  /*0290*/  @P1 BRA `(.L_x_5) ;  /* 0x0000000000201947 */ /* 0x000fea0003800000 */
[----:B------:R-:W3:Y:S02]  /*02a0*/  LDCU.64 UR4, c[0x0][0x348] ;  /* 0x00006900ff0477ac */ /* 0x000ee40008000a00 */
[----:B---3--:R-:W-:Y:S02]  /*02b0*/  UIADD3 UR6, UP1, UPT, UR4, 0x80, URZ ;  /* 0x0000008004067890 */ /* 0x008fe4000ff3e0ff */
[----:B------:R-:W-:Y:S02]  /*02c0*/  UIADD3 UR4, UP0, UPT, UR4, 0x180, URZ ;  /* 0x0000018004047890 */ /* 0x000fe4000ff1e0ff */
[----:B------:R-:W-:Y:S02]  /*02d0*/  UIADD3.X UR7, UPT, UPT, URZ, UR5, URZ, UP1, !UPT ;  /* 0x00000005ff077290 */ /* 0x000fe40008ffe4ff */
[----:B------:R-:W-:-:S07]  /*02e0*/  UIADD3.X UR5, UPT, UPT, URZ, UR5, URZ, UP0, !UPT ;  /* 0x00000005ff057290 */ /* 0x000fce00087fe4ff */
[----:B------:R3:W-:Y:S02]  /*02f0*/  UTMACCTL.PF [UR6] ;  /* 0x00000000060079b9 */ /* 0x0007e40008040000 */
[----:B------:R3:W-:Y:S02]  /*0300*/  UTMACCTL.PF [UR4] ;  /* 0x00000000040079b9 */ /* 0x0007e40008040000 */
[----:B---3--:R-:W-:Y:S01]  /*0310*/  NOP ;  /* 0x0000000000007918 */ /* 0x008fe20000000000 */
.L_x_5:
[----:B------:R-:W-:Y:S05]  /*0320*/  BSYNC.RECONVERGENT B0 ;  /* 0x0000000000007941 */ /* 0x000fea0003800200 */
.L_x_4:
[----:B------:R-:W-:Y:S04]  /*0330*/  BSSY.RECONVERGENT B0, `(.L_x_6) ;  /* 0x000000a000007945 */ /* 0x000fe80003800200 */
        /* <DEDUP_REMOVED lines=9> */
.L_x_7:
[----:B------:R-:W-:Y:S05]  /*03d0*/  BSYNC.RECONVERGENT B0 ;  /* 0x0000000000007941 */ /* 0x000fea0003800200 */
.L_x_6:
[----:B------:R-:W3:Y:S01]  /*03e0*/  LDCU.64 UR4, c[0x0][0x888] ;  /* 0x00011100ff0477ac */ /* 0x000ee20008000a00 */
[----:B------:R-:W-:Y:S02]  /*03f0*/  UISETP.EQ.U32.AND UP1, UPT, UR8, URZ, UPT ;  /* 0x000000ff0800728c */ /* 0x000fe4000bf22070 */
[----:B------:R-:W-:Y:S02]  /*0400*/  UPLOP3.LUT UP3, UPT, UPT, UPT, UPT, 0x80, 0x8 ;  /* 0x000000000008789c */ /* 0x000fe40003f6f070 */
[----:B---3--:R-:W-:-:S04]  /*0410*/  UISETP.NE.U32.AND UP0, UPT, UR4, URZ, UPT ;  /* 0x000000ff0400728c */ /* 0x008fc8000bf05070 */
[----:B------:R-:W-:-:S04]  /*0420*/  UISETP.NE.AND.EX UP0, UPT, UR5, URZ, UPT, UP0 ;  /* 0x000000ff0500728c */ /* 0x000fc8000bf05300 */
[----:B------:R-:W-:-:S04]  /*0430*/  UISETP.EQ.OR.EX UP2, UPT, UR9, URZ, !UP0, UP1 ;  /* 0x000000ff0900728c */ /* 0x000fc8000c742710 */
[----:B------:R-:W-:-:S06]  /*0440*/  UP2UR UR4, UPR, URZ, 0x4 ;  /* 0x00000004ff047883 */ /* 0x000fcc0008000000 */
[----:B------:R-:W-:Y:S01]  /*0450*/  MOV R85, UR4 ;  /* 0x0000000400557c02 */ /* 0x000fe20008000f00 */
[----:B------:R-:W-:Y:S06]  /*0460*/  BRA.U !UP2, `(.L_x_8) ;  /* 0x000000010a207547 */ /* 0x000fec000b800000 */
[----:B------:R-:W-:Y:S01]  /*0470*/  UISETP.NE.U32.AND UP1, UPT, UR8, URZ, UPT ;  /* 0x000000ff0800728c */ /* 0x000fe2000bf25070 */
[----:B-----5:R-:W-:Y:S01]  /*0480*/  FSETP.NEU.AND P0, PT, R41, RZ, PT ;  /* 0x000000ff2900720b */ /* 0x020fe20003f0d000 */
[----:B------:R-:W-:Y:S02]  /*0490*/  USEL UR4, URZ, 0xffffffff, UP0 ;  /* 0xffffffffff047887 */ /* 0x000fe40008000000 */
[----:B------:R-:W-:-:S10]  /*04a0*/  UISETP.NE.AND.EX UP1, UPT, UR9, URZ, UPT, UP1 ;  /* 0x000000ff0900728c */ /* 0x000fd4000bf25310 */
[----:B------:R-:W-:Y:S01]  /*04b0*/  VOTEU.ANY UP0, P0 ;  /* 0x0000000000ff7886 */ /* 0x000fe20000000100 */
[----:B------:R-:W-:-:S04]  /*04c0*/  @!UP1 USEL UR4, URZ, 0xffffffff, UP0 ;  /* 0xffffffffff049887 */ /* 0x000fc80008000000 */
[----:B------:R-:W-:-:S04]  /*04d0*/  ULOP3.LUT UR4, UR4, 0x1, URZ, 0xc0, !UPT ;  /* 0x0000000104047892 */ /* 0x000fc8000f8ec0ff */
[----:B------:R-:W-:-:S11]  /*04e0*/  UISETP.NE.U32.AND UP3, UPT, UR4, 0x1, UPT ;  /* 0x000000010400788c */ /* 0x000fd6000bf65070 */
.L_x_8:
[----:B-1----:R-:W1:Y:S01]  /*04f0*/  SHFL.IDX PT, R2, R82, RZ, 0x1f ;  /* 0x00001fff52027589 */ /* 0x002e6200000e0000 */
[----:B------:R-:W-:-:S04]  /*0500*/  UISETP.NE.AND UP0, UPT, UR17, 0x2, UPT ;  /* 0x000000021100788c */ /* 0x000fc8000bf05270 */
[----:B------:R-:W-:Y:S01]  /*0510*/  USEL UR48, URZ, 0x1, UP0 ;  /* 0x00000001ff307887 */ /* 0x000fe20008000000 */
[----:B-1----:R-:W-:-:S13]  /*0520*/  ISETP.NE.AND P0, PT, R2, RZ, PT ;  /* 0x000000ff0200720c */ /* 0x002fda0003f05270 */
[----:B------:R-:W-:Y:S05]  /*0530*/  @P0 BRA `(.L_x_9) ;  /* 0x0000000000580947 */ /* 0x000fea0003800000 */
[----:B------:R-:W1:Y:S01]  /*0540*/  S2UR UR4, SR_CgaCtaId ;  /* 0x00000000000479c3 */ /* 0x000e620000008800 */
[----:B------:R-:W-:Y:S01]  /*0550*/  UMOV UR5, 0x400 ;  /* 0x0000040000057882 */ /* 0x000fe20000000000 */
[----:B------:R-:W-:Y:S01]  /*0560*/  UMOV UR8, 0x1 ;  /* 0x0000000100087882 */ /* 0x000fe20000000000 */
[----:B------:R-:W-:Y:S01]  /*0570*/  UMOV UR6, 0x3 ;  /* 0x0000000300067882 */ /* 0x000fe20000000000 */
[----:B------:R-:W-:-:S04]  /*0580*/  UIADD3 UR8, UPT, UPT, -UR8, 0x100000, URZ ;  /* 0x0010000008087890 */ /* 0x000fc8000fffe1ff */
[----:B------:R-:W-:Y:S02]  /*0590*/  USHF.L.U32 UR9, UR8, 0xb, URZ ;  /* 0x0000000b08097899 */ /* 0x000fe400080006ff */
[----:B------:R-:W-:Y:S02]  /*05a0*/  USHF.L.U32 UR8, UR8, 0x1, URZ ;  /* 0x0000000108087899 */ /* 0x000fe400080006ff */
[----:B------:R-:W-:-:S04]  /*05b0*/  UIADD3 UR6, UPT, UPT, -UR6, 0x100000, URZ ;  /* 0x0010000006067890 */ /* 0x000fc8000fffe1ff */
[----:B------:R-:W-:Y:S02]  /*05c0*/  USHF.L.U32 UR7, UR6, 0xb, URZ ;  /* 0x0000000b06077899 */ /* 0x000fe400080006ff */
[----:B------:R-:W-:Y:S01]  /*05d0*/  USHF.L.U32 UR6, UR6, 0x1, URZ ;  /* 0x0000000106067899 */ /* 0x000fe200080006ff */
[----:B------:R-:W-:Y:S01]  /*05e0*/  ELECT P0, URZ, PT ;  /* 0x0000000000ff782f */ /* 0x000fe20003800000 */
[----:B-1----:R-:W-:Y:S01]  /*05f0*/  ULEA UR4, UR4, UR5, 0x18 ;  /* 0x0000000504047291 */ /* 0x002fe2000f8ec0ff */
[----:B------:R-:W1:Y:S11]  /*0600*/  FENCE.VIEW.ASYNC.S ;  /* 0x00000000000073c6 */ /* 0x000e760000000000 */
[----:B-1----:R1:W3:Y:S01]  /*0610*/  SYNCS.EXCH.64 URZ, [UR4], UR8 ;  /* 0x0000000804ff75b2 */ /* 0x0022e20008000100 */
[----:B------:R1:W4:Y:S01]  /*0620*/  SYNCS.EXCH.64 URZ, [UR4+0x20], UR6 ;  /* 0x0000200604ff75b2 */ /* 0x0003220008000100 */
[----:B------:R1:W1:Y:S01]  /*0630*/  SYNCS.EXCH.64 URZ, [UR4+0x8], UR8 ;  /* 0x0000080804ff75b2 */ /* 0x0002620008000100 */
[----:B------:R1:W1:Y:S01]  /*0640*/  SYNCS.EXCH.64 URZ, [UR4+0x28], UR6 ;  /* 0x0000280604ff75b2 */ /* 0x0002620008000100 */
[----:B------:R1:W1:Y:S01]  /*0650*/  SYNCS.EXCH.64 URZ, [UR4+0x10], UR8 ;  /* 0x0000100804ff75b2 */ /* 0x0002620008000100 */
[----:B------:R1:W1:Y:S01]  /*0660*/  SYNCS.EXCH.64 URZ, [UR4+0x30], UR6 ;  /* 0x0000300604ff75b2 */ /* 0x0002620008000100 */
[----:B------:R1:W1:Y:S01]  /*0670*/  SYNCS.EXCH.64 URZ, [UR4+0x18], UR8 ;  /* 0x0000180804ff75b2 */ /* 0x0002620008000100 */
[----:B------:R1:W1:Y:S01]  /*0680*/  SYNCS.EXCH.64 URZ, [UR4+0x38], UR6 ;  /* 0x0000380604ff75b2 */ /* 0x0002620008000100 */
[----:B------:R-:W-:Y:S01]  /*0690*/  NOP ;  /* 0x0000000000007918 */ /* 0x000fe20000000000 */
.L_x_9:
[----:B------:R-:W2:Y:S01]  /*06a0*/  SHFL.IDX PT, R2, R82, RZ, 0x1f ;  /* 0x00001fff52027589 */ /* 0x000ea200000e0000 */
[----:B------:R-:W-:Y:S01]  /*06b0*/  NOP ;  /* 0x0000000000007918 */ /* 0x000fe20000000000 */
[----:B--2---:R-:W-:-:S13]  /*06c0*/  ISETP.NE.AND P0, PT, R2, 0x1, PT ;  /* 0x000000010200780c */ /* 0x004fda0003f05270 */
[----:B------:R-:W-:Y:S05]  /*06d0*/  @P0 BRA `(.L_x_10) ;  /* 0x0000000000580947 */ /* 0x000fea0003800000 */
[----:B-1----:R-:W1:Y:S01]  /*06e0*/  S2UR UR4, SR_CgaCtaId ;  /* 0x00000000000479c3 */ /* 0x002e620000008800 */
        /* <DEDUP_REMOVED lines=12> */
[----:B-1----:R2:W1:Y:S01]  /*07b0*/  SYNCS.EXCH.64 URZ, [UR4+0x40], UR8 ;  /* 0x0000400804ff75b2 */ /* 0x0024620008000100 */
[----:B------:R2:W1:Y:S01]  /*07c0*/  SYNCS.EXCH.64 URZ, [UR4+0x60], UR6 ;  /* 0x0000600604ff75b2 */ /* 0x0004620008000100 */
[----:B------:R2:W1:Y:S01]  /*07d0*/  SYNCS.EXCH.64 URZ, [UR4+0x48], UR8 ;  /* 0x0000480804ff75b2 */ /* 0x0004620008000100 */
[----:B------:R2:W1:Y:S01]  /*07e0*/  SYNCS.EXCH.64 URZ, [UR4+0x68], UR6 ;  /* 0x0000680604ff75b2 */ /* 0x0004620008000100 */
[----:B------:R2:W1:Y:S01]  /*07f0*/  SYNCS.EXCH.64 URZ, [UR4+0x50], UR8 ;  /* 0x0000500804ff75b2 */ /* 0x0004620008000100 */
[----:B------:R2:W1:Y:S01]  /*0800*/  SYNCS.EXCH.64 URZ, [UR4+0x70], UR6 ;  /* 0x0000700604ff75b2 */ /* 0x0004620008000100 */
[----:B------:R2:W1:Y:S01]  /*0810*/  SYNCS.EXCH.64 URZ, [UR4+0x58], UR8 ;  /* 0x0000580804ff75b2 */ /* 0x0004620008000100 */
[----:B------:R2:W1:Y:S02]  /*0820*/  SYNCS.EXCH.64 URZ, [UR4+0x78], UR6 ;  /* 0x0000780604ff75b2 */ /* 0x0004640008000100 */
[----:B--2---:R-:W-:Y:S01]  /*0830*/  NOP ;  /* 0x0000000000007918 */ /* 0x004fe20000000000 */
.L_x_10:
[----:B------:R-:W2:Y:S01]  /*0840*/  SHFL.IDX PT, R2, R82, RZ, 0x1f ;  /* 0x00001fff52027589 */ /* 0x000ea200000e0000 */
[----:B------:R-:W-:Y:S01]  /*0850*/  NOP ;  /* 0x0000000000007918 */ /* 0x000fe20000000000 */
[----:B--2---:R-:W-:-:S13]  /*0860*/  ISETP.NE.AND P0, PT, R2, 0x3, PT ;  /* 0x000000030200780c */ /* 0x004fda0003f05270 */
[----:B------:R-:W-:Y:S05]  /*0870*/  @P0 BRA `(.L_x_11) ;  /* 0x0000000000300947 */ /* 0x000fea0003800000 */
[----:B-1----:R-:W1:Y:S01]  /*0880*/  S2UR UR4, SR_CgaCtaId ;  /* 0x00000000000479c3 */ /* 0x002e620000008800 */
[----:B------:R-:W-:Y:S01]  /*0890*/  UMOV UR6, 0x400 ;  /* 0x0000040000067882 */ /* 0x000fe20000000000 */
[----:B------:R-:W-:Y:S01]  /*08a0*/  UMOV UR5, 0x20 ;  /* 0x0000002000057882 */ /* 0x000fe20000000000 */
[----:B------:R-:W-:Y:S01]  /*08b0*/  ELECT P0, URZ, PT ;  /* 0x0000000000ff782f */ /* 0x000fe20003800000 */
[----:B-1----:R-:W-:Y:S02]  /*08c0*/  ULEA UR6, UR4, UR6, 0x18 ;  /* 0x0000000604067291 */ /* 0x002fe4000f8ec0ff */
[----:B------:R-:W-:-:S04]  /*08d0*/  UIADD3 UR4, UPT, UPT, -UR5, 0x100000, URZ ;  /* 0x0010000005047890 */ /* 0x000fc8000fffe1ff */
[----:B------:R-:W-:Y:S02]  /*08e0*/  USHF.L.U32 UR5, UR4, 0xb, URZ ;  /* 0x0000000b04057899 */ /* 0x000fe400080006ff */
[----:B------:R-:W-:Y:S01]  /*08f0*/  USHF.L.U32 UR4, UR4, 0x1, URZ ;  /* 0x0000000104047899 */ /* 0x000fe200080006ff */
[----:B------:R-:W1:Y:S11]  /*0900*/  FENCE.VIEW.ASYNC.S ;  /* 0x00000000000073c6 */ /* 0x000e760000000000 */
[----:B-1----:R2:W1:Y:S01]  /*0910*/  SYNCS.EXCH.64 URZ, [UR6+0x80], UR4 ;  /* 0x0000800406ff75b2 */ /* 0x0024620008000100 */
[----:B------:R2:W1:Y:S02]  /*0920*/  SYNCS.EXCH.64 URZ, [UR6+0x88], UR4 ;  /* 0x0000880406ff75b2 */ /* 0x0004640008000100 */
[----:B--2---:R-:W-:Y:S01]  /*0930*/  NOP ;  /* 0x0000000000007918 */ /* 0x004fe20000000000 */
.L_x_11:
[----:B------:R-:W2:Y:S01]  /*0940*/  SHFL.IDX PT, R2, R82, RZ, 0x1f ;  /* 0x00001fff52027589 */ /* 0x000ea200000e0000 */
[----:B------:R-:W-:Y:S01]  /*0950*/  NOP ;  /* 0x0000000000007918 */ /* 0x000fe20000000000 */
[----:B--2---:R-:W-:-:S13]  /*0960*/  ISETP.NE.AND P0, PT, R2, 0x4, PT ;  /* 0x000000040200780c */ /* 0x004fda0003f05270 */
[----:B------:R-:W-:Y:S05]  /*0970*/  @P0 BRA `(.L_x_12) ;  /* 0x00000000004c0947 */ /* 0x000fea0003800000 */
[----:B-1----:R-:W1:Y:S01]  /*0980*/  S2UR UR6, SR_CgaCtaId ;  /* 0x00000000000679c3 */ /* 0x002e620000008800 */
[----:B------:R-:W-:Y:S01]  /*0990*/  UMOV UR4, 0x3a0 ;  /* 0x000003a000047882 */ /* 0x000fe20000000000 */
[----:B------:R-:W-:Y:S01]  /*09a0*/  UMOV UR5, 0x400 ;  /* 0x0000040000057882 */ /* 0x000fe20000000000 */
[----:B------:R-:W-:Y:S01]  /*09b0*/  USEL UR4, UR4, 0x320, UP3 ;  /* 0x0000032004047887 */ /* 0x000fe20009800000 */
[----:B------:R-:W-:Y:S01]  /*09c0*/  UMOV UR8, 0x1 ;  /* 0x0000000100087882 */ /* 0x000fe20000000000 */
[----:B------:R-:W-:Y:S01]  /*09d0*/  ELECT P0, URZ, PT ;  /* 0x0000000000ff782f */ /* 0x000fe20003800000 */
[----:B------:R-:W-:-:S04]  /*09e0*/  UIADD3 UR8, UPT, UPT, -UR8, 0x100000, URZ ;  /* 0x0010000008087890 */ /* 0x000fc8000fffe1ff */
[----:B------:R-:W-:Y:S02]  /*09f0*/  USHF.L.U32 UR9, UR8, 0xb, URZ ;  /* 0x0000000b08097899 */ /* 0x000fe400080006ff */
[----:B------:R-:W-:Y:S02]  /*0a00*/  USHF.L.U32 UR8, UR8, 0x1, URZ ;  /* 0x0000000108087899 */ /* 0x000fe400080006ff */
[----:B-1----:R-:W-:Y:S02]  /*0a10*/  ULEA UR6, UR6, UR5, 0x18 ;  /* 0x0000000506067291 */ /* 0x002fe4000f8ec0ff */
[----:B------:R-:W-:-:S04]  /*0a20*/  UIADD3 UR4, UPT, UPT, -UR4, 0x100000, URZ ;  /* 0x0010000004047890 */ /* 0x000fc8000fffe1ff */
[----:B------:R-:W-:Y:S02]  /*0a30*/  USHF.L.U32 UR5, UR4, 0xb, URZ ;  /* 0x0000000b04057899 */ /* 0x000fe400080006ff */
[----:B------:R-:W-:Y:S01]  /*0a40*/  USHF.L.U32 UR4, UR4, 0x1, URZ ;  /* 0x0000000104047899 */ /* 0x000fe200080006ff */
[----:B------:R-:W1:Y:S03]  /*0a50*/  FENCE.VIEW.ASYNC.S ;  /* 0x00000000000073c6 */ /* 0x000e660000000000 */
[----:B-1----:R2:W1:Y:S08]  /*0a60*/  SYNCS.EXCH.64 URZ, [UR6+0x90], UR8 ;  /* 0x0000900806ff75b2 */ /* 0x0024700008000100 */
[----:B------:R2:W1:Y:S01]  /*0a70*/  SYNCS.EXCH.64 URZ, [UR6+0xa0], UR4 ;  /* 0x0000a00406ff75b2 */ /* 0x0004620008000100 */
[----:B------:R2:W1:Y:S01]  /*0a80*/  SYNCS.EXCH.64 URZ, [UR6+0x98], UR8 ;  /* 0x0000980806ff75b2 */ /* 0x0004620008000100 */
[----:B------:R2:W1:Y:S02]  /*0a90*/  SYNCS.EXCH.64 URZ, [UR6+0xa8], UR4 ;  /* 0x0000a80406ff75b2 */ /* 0x0004640008000100 */
[----:B--2---:R-:W-:Y:S01]  /*0aa0*/  NOP ;  /* 0x0000000000007918 */ /* 0x004fe20000000000 */
.L_x_12:
        /* <DEDUP_REMOVED lines=26> */
.L_x_13:
[----:B------:R-:W2:Y:S01]  /*0c50*/  SHFL.IDX PT, R2, R82, RZ, 0x1f ;  /* 0x00001fff52027589 */ /* 0x000ea200000e0000 */
[----:B------:R-:W-:Y:S01]  /*0c60*/  NOP ;  /* 0x0000000000007918 */ /* 0x000fe20000000000 */
[----:B--2---:R-:W-:-:S13]  /*0c70*/  ISETP.NE.AND P0, PT, R2, 0x3, PT ;  /* 0x000000030200780c */ /* 0x004fda0003f05270 */
[----:B------:R-:W-:Y:S05]  /*0c80*/  @P0 BRA `(.L_x_14) ;  /* 0x0000000000380947 */ /* 0x000fea0003800000 */
[----:B------:R-:W2:Y:S01]  /*0c90*/  S2UR UR5, SR_CgaCtaId ;  /* 0x00000000000579c3 */ /* 0x000ea20000008800 */
[----:B-1----:R-:W-:Y:S01]  /*0ca0*/  UMOV UR4, 0x400 ;  /* 0x0000040000047882 */ /* 0x002fe20000000000 */
[----:B------:R-:W-:Y:S01]  /*0cb0*/  UMOV UR6, 0x20 ;  /* 0x0000002000067882 */ /* 0x000fe20000000000 */
[----:B------:R-:W-:Y:S01]  /*0cc0*/  ELECT P0, URZ, PT ;  /* 0x0000000000ff782f */ /* 0x000fe20003800000 */
[----:B------:R-:W-:-:S04]  /*0cd0*/  UIADD3 UR6, UPT, UPT, -UR6, 0x100000, URZ ;  /* 0x0010000006067890 */ /* 0x000fc8000fffe1ff */
[----:B------:R-:W-:Y:S02]  /*0ce0*/  USHF.L.U32 UR7, UR6, 0xb, URZ ;  /* 0x0000000b06077899 */ /* 0x000fe400080006ff */
[----:B------:R-:W-:Y:S02]  /*0cf0*/  USHF.L.U32 UR6, UR6, 0x1, URZ ;  /* 0x0000000106067899 */ /* 0x000fe400080006ff */
[----:B--2---:R-:W-:Y:S01]  /*0d00*/  ULEA UR4, UR5, UR4, 0x18 ;  /* 0x0000000405047291 */ /* 0x004fe2000f8ec0ff */
[----:B------:R-:W1:Y:S11]  /*0d10*/  FENCE.VIEW.ASYNC.S ;  /* 0x00000000000073c6 */ /* 0x000e760000000000 */
[----:B-1----:R2:W1:Y:S01]  /*0d20*/  SYNCS.EXCH.64 URZ, [UR4+0xf0], UR6 ;  /* 0x0000f00604ff75b2 */ /* 0x0024620008000100 */
[----:B------:R2:W1:Y:S01]  /*0d30*/  SYNCS.EXCH.64 URZ, [UR4+0x100], UR6 ;  /* 0x0001000604ff75b2 */ /* 0x0004620008000100 */
[----:B------:R2:W1:Y:S01]  /*0d40*/  SYNCS.EXCH.64 URZ, [UR4+0xf8], UR6 ;  /* 0x0000f80604ff75b2 */ /* 0x0004620008000100 */
[----:B------:R2:W1:Y:S02]  /*0d50*/  SYNCS.EXCH.64 URZ, [UR4+0x108], UR6 ;  /* 0x0001080604ff75b2 */ /* 0x0004640008000100 */
[----:B--2---:R-:W-:Y:S01]  /*0d60*/  NOP ;  /* 0x0000000000007918 */ /* 0x004fe20000000000 */
.L_x_14:
[----:B-1----:R-:W1:Y:S01]  /*0d70*/  LDCU UR4, c[0x0][0x36c] ;  /* 0x00006d80ff0477ac */ /* 0x002e620008000800 */
[----:B------:R-:W-:Y:S01]  /*0d80*/  ISETP.NE.OR P3, PT, R0, 0x2, !P3 ;  /* 0x000000020000780c */ /* 0x000fe20005f65670 */
[----:B------:R-:W-:Y:S01]  /*0d90*/  NOP ;  /* 0x0000000000007918 */ /* 0x000fe20000000000 */
[----:B------:R-:W-:Y:S01]  /*0da0*/  LOP3.LUT R0, R94, 0x1f, RZ, 0xc0, !PT ;  /* 0x0000001f5e007812 */ /* 0x000fe200078ec0ff */
[----:B------:R-:W-:Y:S02]  /*0db0*/  UISETP.NE.AND UP4, UPT, UR17, URZ, UPT ;  /* 0x000000ff1100728c */ /* 0x000fe4000bf85270 */
[----:B-1----:R-:W-:-:S09]  /*0dc0*/  UISETP.EQ.U32.AND UP5, UPT, UR4, 0x1, UPT ;  /* 0x000000010400788c */ /* 0x002fd2000bfa2070 */
[----:B------:R-:W-:Y:S05]  /*0dd0*/  BRA.U !UP5, `(.L_x_15) ;  /* 0x000000010d087547 */ /* 0x000fea000b800000 */
[----:B---34-:R-:W-:Y:S01]  /*0de0*/  UCGABAR_ARV ;  /* 0x00000000000079c7 */ /* 0x018fe20008000000 */
[----:B------:R-:W-:Y:S05]  /*0df0*/  BRA `(.L_x_16) ;  /* 0x0000000000047947 */ /* 0x000fea0003800000 */
.L_x_15:
[----:B---34-:R-:W-:Y:S01]  /*0e00*/  NOP ;  /* 0x0000000000007918 */ /* 0x018fe20000000000 */
.L_x_16:
[----:B------:R-:W1:Y:S01]  /*0e10*/  S2UR UR16, SR_CTAID.X ;  /* 0x00000000001079c3 */ /* 0x000e620000002500 */
[----:B------:R-:W-:-:S05]  /*0e20*/  CS2R.32 R84, SR_CgaSize ;  /* 0x0000000000547805 */ /* 0x000fca0000008a00 */
[----:B------:R-:W-:-:S05]  /*0e30*/  IMAD R84, R84, -0xa0, RZ ;  /* 0xffffff6054547824 */ /* 0x000fca00078e02ff */
[----:B------:R-:W-:-:S14]  /*0e40*/  R2UR UR5, R84 ;  /* 0x00000000540572ca */ /* 0x000fdc00000e0000 */
[----:B------:R-:W2:Y:S01]  /*0e50*/  LDCU UR5, c[0x0][UR5+0x2b0] ;  /* 0x00005600050577ac */ /* 0x000ea20008000800 */
[----:B------:R-:W-:-:S05]  /*0e60*/  CS2R.32 R84, SR_CgaSize ;  /* 0x0000000000547805 */ /* 0x000fca0000008a00 */
[----:B------:R-:W-:-:S05]  /*0e70*/  IMAD R84, R84, -0xa0, RZ ;  /* 0xffffff6054547824 */ /* 0x000fca00078e02ff */
[----:B------:R-:W-:-:S14]  /*0e80*/  R2UR UR4, R84 ;  /* 0x00000000540472ca */ /* 0x000fdc00000e0000 */
[----:B------:R-:W3:Y:S01]  /*0e90*/  LDCU UR4, c[0x0][UR4+0x2b4] ;  /* 0x00005680040477ac */ /* 0x000ee20008000800 */
[----:B------:R-:W4:Y:S01]  /*0ea0*/  S2UR UR20, SR_CTAID.Y ;  /* 0x00000000001479c3 */ /* 0x000f220000002600 */
[----:B------:R-:W-:-:S05]  /*0eb0*/  CS2R.32 R84, SR_CgaSize ;  /* 0x0000000000547805 */ /* 0x000fca0000008a00 */
[----:B------:R-:W-:-:S05]  /*0ec0*/  IMAD R84, R84, -0xa0, RZ ;  /* 0xffffff6054547824 */ /* 0x000fca00078e02ff */
[----:B------:R-:W-:-:S14]  /*0ed0*/  R2UR UR7, R84 ;  /* 0x00000000540772ca */ /* 0x000fdc00000e0000 */
[----:B------:R-:W3:Y:S01]  /*0ee0*/  LDCU UR7, c[0x0][UR7+0x2a0] ;  /* 0x00005400070777ac */ /* 0x000ee20008000800 */
[----:B------:R-:W-:-:S05]  /*0ef0*/  CS2R.32 R84, SR_CgaSize ;  /* 0x0000000000547805 */ /* 0x000fca0000008a00 */
[----:B------:R-:W-:-:S05]  /*0f00*/  IMAD R84, R84, -0xa0, RZ ;  /* 0xffffff6054547824 */ /* 0x000fca00078e02ff */
[----:B------:R-:W-:-:S14]  /*0f10*/  R2UR UR8, R84 ;  /* 0x00000000540872ca */ /* 0x000fdc00000e0000 */
[----:B------:R-:W3:Y:S01]  /*0f20*/  LDCU UR8, c[0x0][UR8+0x2a4] ;  /* 0x00005480080877ac */ /* 0x000ee20008000800 */
[----:B------:R-:W3:Y:S01]  /*0f30*/  S2UR UR9, SR_CgaCtaId ;  /* 0x00000000000979c3 */ /* 0x000ee20000008800 */
[----:B------:R-:W3:Y:S01]  /*0f40*/  LDCU UR21, c[0x0][0xb24] ;  /* 0x00016480ff1577ac */ /* 0x000ee20008000800 */
[----:B------:R-:W3:Y:S01]  /*0f50*/  LDCU UR42, c[0x0][0xb24] ;  /* 0x00016480ff2a77ac */ /* 0x000ee20008000800 */
[----:B-1----:R-:W-:Y:S01]  /*0f60*/  I2FP.F32.U32 R3, UR16 ;  /* 0x0000001000037c45 */ /* 0x002fe20008201000 */
[----:B------:R-:W1:Y:S04]  /*0f70*/  LDCU UR29, c[0x0][0xb30] ;  /* 0x00016600ff1d77ac */ /* 0x000e680008000800 */
[----:B--2---:R-:W-:Y:S01]  /*0f80*/  FMUL R3, R3, UR5 ;  /* 0x0000000503037c20 */ /* 0x004fe20008400000 */
[----:B------:R-:W-:Y:S01]  /*0f90*/  UMOV UR34, 0x5 ;  /* 0x0000000500227882 */ /* 0x000fe20000000000 */
[----:B----4-:R-:W-:-:S04]  /*0fa0*/  I2FP.F32.U32 R2, UR20 ;  /* 0x0000001400027c45 */ /* 0x010fc80008201000 */
[----:B------:R-:W2:Y:S01]  /*0fb0*/  F2I.U32.TRUNC.NTZ R3, R3 ;  /* 0x0000000300037305 */ /* 0x000ea2000020f000 */
[----:B---3--:R-:W-:Y:S01]  /*0fc0*/  FMUL R2, R2, UR4 ;  /* 0x0000000402027c20 */ /* 0x008fe20008400000 */
[----:B------:R-:W-:Y:S02]  /*0fd0*/  ULOP3.LUT UR5, UR9, 0x2, URZ, 0xc0, !UPT ;  /* 0x0000000209057892 */ /* 0x000fe4000f8ec0ff */
[----:B------:R-:W-:-:S04]  /*0fe0*/  ULOP3.LUT UR50, UR9, 0x1, URZ, 0xc0, !UPT ;  /* 0x0000000109327892 */ /* 0x000fc8000f8ec0ff */
[----:B------:R-:W3:Y:S01]  /*0ff0*/  F2I.U32.TRUNC.NTZ R2, R2 ;  /* 0x0000000200027305 */ /* 0x000ee2000020f000 */
[----:B------:R-:W-:Y:S02]  /*1000*/  UISETP.GT.U32.AND UP0, UPT, UR5, 0xffff, UPT ;  /* 0x0000ffff0500788c */ /* 0x000fe4000bf04070 */
[----:B------:R-:W-:Y:S02]  /*1010*/  UISETP.GT.U32.AND UP1, UPT, UR50, 0xffff, UPT ;  /* 0x0000ffff3200788c */ /* 0x000fe4000bf24070 */
[----:B------:R-:W-:Y:S01]  /*1020*/  USEL UR26, UR5, 0xffff, !UP0 ;  /* 0x0000ffff051a7887 */ /* 0x000fe2000c000000 */
[----:B--2---:R-:W-:Y:S01]  /*1030*/  R2UR UR4, R3 ;  /* 0x00000000030472ca */ /* 0x004fe200000e0000 */
[----:B------:R-:W-:Y:S02]  /*1040*/  USHF.R.U32.HI UR32, URZ, 0x1, UR9 ;  /* 0x00000001ff207899 */ /* 0x000fe40008011609 */
[----:B------:R-:W-:Y:S02]  /*1050*/  USHF.L.U32 UR31, UR9, 0x9, URZ ;  /* 0x00000009091f7899 */ /* 0x000fe400080006ff */
[----:B------:R-:W-:-:S02]  /*1060*/  USHF.L.U32 UR30, UR9, 0xc, URZ ;  /* 0x0000000c091e7899 */ /* 0x000fc400080006ff */
[----:B------:R-:W-:Y:S01]  /*1070*/  USEL UR27, UR50, 0xffff, !UP1 ;  /* 0x0000ffff321b7887 */ /* 0x000fe2000c800000 */
[----:B---3--:R-:W-:Y:S02]  /*1080*/  R2UR UR6, R2 ;  /* 0x00000000020672ca */ /* 0x008fe400000e0000 */
[----:B------:R-:W-:-:S03]  /*1090*/  PRMT R2, RZ, 0x7610, R2 ;  /* 0x00007610ff027816 */ /* 0x000fc60000000002 */
[----:B------:R-:W-:-:S04]  /*10a0*/  UIADD3 UR5, UPT, UPT, -UR4, URZ, URZ ;  /* 0x000000ff04057290 */ /* 0x000fc8000fffe1ff */
[----:B------:R-:W-:-:S04]  /*10b0*/  UIMAD UR5, UR7, UR5, UR16 ;  /* 0x00000005070572a4 */ /* 0x000fc8000f8e0210 */
[----:B------:R-:W-:Y:S02]  /*10c0*/  UIADD3 UR4, UPT, UPT, -UR6, URZ, URZ ;  /* 0x000000ff06047290 */ /* 0x000fe4000fffe1ff */
[----:B------:R-:W-:Y:S02]  /*10d0*/  IMAD.U32 R84, RZ, RZ, UR5 ;  /* 0x00000005ff547e24 */ /* 0x000fe4000f8e00ff */
[----:B------:R-:W-:-:S06]  /*10e0*/  UIMAD UR4, UR8, UR4, UR20 ;  /* 0x00000004080472a4 */ /* 0x000fcc000f8e0214 */
[----:B------:R-:W-:Y:S01]  /*10f0*/  IMAD.U32 R83, RZ, RZ, UR4 ;  /* 0x00000004ff537e24 */ /* 0x000fe2000f8e00ff */
[----:B-1----:R-:W-:Y:S06]  /*1100*/  BRA.U UP4, `(.L_x_17) ;  /* 0x0000000104447547 */ /* 0x002fec000b800000 */
[----:B------:R-:W-:Y:S02]  /*1110*/  R2UR UR4, R83 ;  /* 0x00000000530472ca */ /* 0x000fe400000e0000 */
[----:B------:R-:W-:-:S11]  /*1120*/  R2UR UR6, R84 ;  /* 0x00000000540672ca */ /* 0x000fd600000e0000 */
[----:B------:R-:W-:Y:S02]  /*1130*/  UISETP.NE.AND UP0, UPT, UR4, URZ, UPT ;  /* 0x000000ff0400728c */ /* 0x000fe4000bf05270 */
[----:B------:R-:W-:Y:S02]  /*1140*/  UISETP.NE.AND UP1, UPT, UR4, 0x1, UPT ;  /* 0x000000010400788c */ /* 0x000fe4000bf25270 */
[----:B------:R-:W-:Y:S02]  /*1150*/  UISETP.NE.AND UP2, UPT, UR6, URZ, UP0 ;  /* 0x000000ff0600728c */ /* 0x000fe40008745270 */
[----:B------:R-:W-:Y:S02]  /*1160*/  USEL UR4, URZ, 0x2, UP0 ;  /* 0x00000002ff047887 */ /* 0x000fe40008000000 */
[----:B------:R-:W-:Y:S02]  /*1170*/  USEL UR8, URZ, 0x1, UP2 ;  /* 0x00000001ff087887 */ /* 0x000fe40009000000 */
[----:B------:R-:W-:-:S02]  /*1180*/  UISETP.NE.AND UP2, UPT, UR6, URZ, UPT ;  /* 0x000000ff0600728c */ /* 0x000fc4000bf45270 */
[----:B------:R-:W-:Y:S02]  /*1190*/  USEL UR5, URZ, 0x4, UP1 ;  /* 0x00000004ff057887 */ /* 0x000fe40008800000 */
[----:B------:R-:W-:Y:S02]  /*11a0*/  UISETP.NE.AND UP0, UPT, UR6, 0x1, UPT ;  /* 0x000000010600788c */ /* 0x000fe4000bf05270 */
[----:B------:R-:W-:Y:S02]  /*11b0*/  USEL UR6, URZ, 0x8, UP1 ;  /* 0x00000008ff067887 */ /* 0x000fe40008800000 */
[----:B------:R-:W-:Y:S02]  /*11c0*/  USEL UR7, UR5, 0x4, UP2 ;  /* 0x0000000405077887 */ /* 0x000fe40009000000 */
[----:B------:R-:W-:Y:S02]  /*11d0*/  USEL UR4, UR4, 0x2, UP0 ;  /* 0x0000000204047887 */ /* 0x000fe40008000000 */
[----:B------:R-:W-:-:S02]  /*11e0*/  USEL UR5, UR6, 0x8, UP0 ;  /* 0x0000000806057887 */ /* 0x000fc40008000000 */
[----:B------:R-:W-:-:S04]  /*11f0*/  UIADD3 UR4, UPT, UPT, UR4, UR7, UR8 ;  /* 0x0000000704047290 */ /* 0x000fc8000fffe008 */
[----:B------:R-:W-:-:S06]  /*1200*/  UIADD3 UR4, UPT, UPT, UR4, UR5, URZ ;  /* 0x0000000504047290 */ /* 0x000fcc000fffe0ff */
[----:B------:R-:W-:-:S07]  /*1210*/  IMAD.U32 R2, RZ, RZ, UR4 ;  /* 0x00000004ff027e24 */ /* 0x000fce000f8e00ff */
.L_x_17:
[----:B------:R-:W1:Y:S01]  /*1220*/  S2UR UR36, SR_CTAID.Z ;  /* 0x00000000002479c3 */ /* 0x000e620000002700 */
[----:B------:R-:W-:Y:S01]  /*1230*/  UISETP.GE.AND UP0, UPT, UR21, 0x1, UPT ;  /* 0x000000011500788c */ /* 0x000fe2000bf06270 */
[----:B------:R-:W-:-:S08]  /*1240*/  UMOV UR33, 0x3 ;  /* 0x0000000300217882 */ /* 0x000fd00000000000 */
[----:B------:R-:W-:Y:S05]  /*1250*/  BRA.U !UP0, `(.L_x_18) ;  /* 0x0000000108d47547 */ /* 0x000fea000b800000 */
[----:B------:R-:W2:Y:S01]  /*1260*/  LDCU.128 UR12, c[0x0][0xb10] ;  /* 0x00016200ff0c77ac */ /* 0x000ea20008000c00 */
[----:B------:R-:W3:Y:S01]  /*1270*/  LDCU UR6, c[0x0][0x370] ;  /* 0x00006e00ff0677ac */ /* 0x000ee20008000800 */
[----:B------:R-:W4:Y:S01]  /*1280*/  LDCU UR5, c[0x0][0x374] ;  /* 0x00006e80ff0577ac */ /* 0x000f220008000800 */
[----:B------:R-:W1:Y:S01]  /*1290*/  LDCU UR28, c[0x0][0xb0c] ;  /* 0x00016180ff1c77ac */ /* 0x000e620008000800 */
[----:B------:R-:W1:Y:S01]  /*12a0*/  LDCU UR4, c[0x0][0xb20] ;  /* 0x00016400ff0477ac */ /* 0x000e620008000800 */
[----:B------:R-:W1:Y:S01]  /*12b0*/  LDCU.64 UR8, c[0x0][0xb28] ;  /* 0x00016500ff0877ac */ /* 0x000e620008000a00 */
[----:B--2---:R-:W-:Y:S02]  /*12c0*/  UISETP.NE.AND UP0, UPT, UR14, 0x1, UPT ;  /* 0x000000010e00788c */ /* 0x004fe4000bf05270 */
[----:B----4-:R-:W-:Y:S02]  /*12d0*/  UIMAD.WIDE.U32 UR10, UR5, UR15, URZ ;  /* 0x0000000f050a72a5 */ /* 0x010fe4000f8e00ff */
[----:B---3--:R-:W-:-:S02]  /*12e0*/  UIMAD.WIDE.U32 UR22, UR6, UR12, URZ ;  /* 0x0000000c061672a5 */ /* 0x008fc4000f8e00ff */
[----:B-1----:R-:W-:Y:S02]  /*12f0*/  UISETP.NE.AND UP1, UPT, UR28, 0x1, UPT ;  /* 0x000000011c00788c */ /* 0x002fe4000bf25270 */
[----:B------:R-:W-:Y:S01]  /*1300*/  UISETP.NE.AND UP2, UPT, UR21, 0x1, UPT ;  /* 0x000000011500788c */ /* 0x000fe2000bf45270 */
[----:B------:R-:W-:Y:S02]  /*1310*/  UMOV UR10, UR11 ;  /* 0x0000000b000a7c82 */ /* 0x000fe40008000000 */
[----:B------:R-:W-:Y:S01]  /*1320*/  UMOV UR22, UR23 ;  /* 0x0000001700167c82 */ /* 0x000fe20008000000 */
[----:B------:R-:W-:Y:S02]  /*1330*/  @UP0 USHF.R.U32.HI UR5, URZ, UR4, UR10 ;  /* 0x00000004ff050299 */ /* 0x000fe4000801160a */
[----:B------:R-:W-:Y:S02]  /*1340*/  UIMAD.WIDE.U32 UR24, UR20, UR15, URZ ;  /* 0x0000000f141872a5 */ /* 0x000fe4000f8e00ff */
[----:B------:R-:W-:-:S02]  /*1350*/  UIMAD.WIDE.U32 UR10, UR5, UR8, URZ ;  /* 0x00000008050a72a5 */ /* 0x000fc4000f8e00ff */
[----:B------:R-:W-:Y:S02]  /*1360*/  @UP1 USHF.R.U32.HI UR6, URZ, UR13, UR22 ;  /* 0x0000000dff061299 */ /* 0x000fe40008011616 */
[----:B------:R-:W-:Y:S02]  /*1370*/  UIMAD.WIDE.U32 UR18, UR16, UR12, URZ ;  /* 0x0000000c101272a5 */ /* 0x000fe4000f8e00ff */
[----:B------:R-:W-:Y:S01]  /*1380*/  UIMAD.WIDE.U32 UR22, UR6, UR8, URZ ;  /* 0x00000008061672a5 */ /* 0x000fe2000f8e00ff */
[----:B------:R-:W-:Y:S01]  /*1390*/  UMOV UR24, UR25 ;  /* 0x0000001900187c82 */ /* 0x000fe20008000000 */
[----:B------:R-:W-:Y:S01]  /*13a0*/  UMOV UR10, UR11 ;  /* 0x0000000b000a7c82 */ /* 0x000fe20008000000 */
[----:B------:R-:W-:Y:S02]  /*13b0*/  USHF.R.U32.HI UR24, URZ, UR4, UR24 ;  /* 0x00000004ff187299 */ /* 0x000fe40008011618 */
[----:B------:R-:W-:Y:S02]  /*13c0*/  @UP2 USHF.R.U32.HI UR5, URZ, UR9, UR10 ;  /* 0x00000009ff052299 */ /* 0x000fe4000801160a */
[----:B------:R-:W-:Y:S01]  /*13d0*/  UMOV UR7, UR23 ;  /* 0x0000001700077c82 */ /* 0x000fe20008000000 */
[----:B------:R-:W-:Y:S01]  /*13e0*/  UMOV UR18, UR19 ;  /* 0x0000001300127c82 */ /* 0x000fe20008000000 */
[----:B------:R-:W-:-:S02]  /*13f0*/  @UP2 USHF.R.U32.HI UR6, URZ, UR9, UR7 ;  /* 0x00000009ff062299 */ /* 0x000fc40008011607 */
[----:B------:R-:W-:Y:S02]  /*1400*/  USHF.R.U32.HI UR18, URZ, UR13, UR18 ;  /* 0x0000000dff127299 */ /* 0x000fe40008011612 */
[----:B------:R-:W-:Y:S02]  /*1410*/  USEL UR4, UR20, UR24, !UP0 ;  /* 0x0000001814047287 */ /* 0x000fe4000c000000 */
[----:B------:R-:W-:Y:S02]  /*1420*/  UIMAD UR7, UR5, UR21, URZ ;  /* 0x00000015050772a4 */ /* 0x000fe4000f8e02ff */
[----:B------:R-:W-:Y:S02]  /*1430*/  USEL UR5, UR16, UR18, !UP1 ;  /* 0x0000001210057287 */ /* 0x000fe4000c800000 */
[----:B------:R-:W-:Y:S02]  /*1440*/  UIMAD UR12, UR6, UR21, URZ ;  /* 0x00000015060c72a4 */ /* 0x000fe4000f8e02ff */
[----:B------:R-:W-:-:S02]  /*1450*/  UISETP.GE.AND UP0, UPT, UR4, UR7, UPT ;  /* 0x000000070400728c */ /* 0x000fc4000bf06270 */
[----:B------:R-:W-:Y:S02]  /*1460*/  UIMAD.WIDE.U32 UR10, UR4, UR8, URZ ;  /* 0x00000008040a72a5 */ /* 0x000fe4000f8e00ff */
[----:B------:R-:W-:Y:S02]  /*1470*/  UISETP.GE.OR UP0, UPT, UR5, UR12, UP0 ;  /* 0x0000000c0500728c */ /* 0x000fe40008706670 */
[----:B------:R-:W-:Y:S02]  /*1480*/  UIMAD.WIDE.U32 UR12, UR5, UR8, URZ ;  /* 0x00000008050c72a5 */ /* 0x000fe4000f8e00ff */
[----:B------:R-:W-:Y:S01]  /*1490*/  UIADD3 UR10, UPT, UPT, -UR4, URZ, URZ ;  /* 0x000000ff040a7290 */ /* 0x000fe2000fffe1ff */
[----:B------:R-:W-:Y:S01]  /*14a0*/  UMOV UR8, UR11 ;  /* 0x0000000b00087c82 */ /* 0x000fe20008000000 */
[----:B------:R-:W-:Y:S02]  /*14b0*/  UIADD3 UR11, UPT, UPT, -UR5, URZ, URZ ;  /* 0x000000ff050b7290 */ /* 0x000fe4000fffe1ff */
[----:B------:R-:W-:-:S03]  /*14c0*/  USHF.R.U32.HI UR8, URZ, UR9, UR8 ;  /* 0x00000009ff087299 */ /* 0x000fc60008011608 */
[----:B------:R-:W-:Y:S01]  /*14d0*/  @!UP0 UMOV UR7, UR13 ;  /* 0x0000000d00078c82 */ /* 0x000fe20008000000 */
[----:B------:R-:W-:Y:S02]  /*14e0*/  UIMAD UR20, UR14, UR10, UR20 ;  /* 0x0000000a0e1472a4 */ /* 0x000fe4000f8e0214 */
[----:B------:R-:W-:Y:S02]  /*14f0*/  USEL UR8, UR4, UR8, !UP2 ;  /* 0x0000000804087287 */ /* 0x000fe4000d000000 */
[----:B------:R-:W-:Y:S02]  /*1500*/  @!UP0 USHF.R.U32.HI UR7, URZ, UR9, UR7 ;  /* 0x00000009ff078299 */ /* 0x000fe40008011607 */
[----:B------:R-:W-:Y:S02]  /*1510*/  UIADD3 UR9, UPT, UPT, -UR8, URZ, URZ ;  /* 0x000000ff08097290 */ /* 0x000fe4000fffe1ff */
[----:B------:R-:W-:Y:S02]  /*1520*/  @!UP0 USEL UR7, UR5, UR7, !UP2 ;  /* 0x0000000705078287 */ /* 0x000fe4000d000000 */
[----:B------:R-:W-:-:S02]  /*1530*/  UIMAD UR9, UR21, UR9, UR4 ;  /* 0x00000009150972a4 */ /* 0x000fc4000f8e0204 */
[----:B------:R-:W-:Y:S02]  /*1540*/  @!UP0 UIADD3 UR8, UPT, UPT, UR8, -UR7, URZ ;  /* 0x8000000708088290 */ /* 0x000fe4000fffe0ff */
[----:B------:R-:W-:Y:S02]  /*1550*/  @!UP0 UIMAD UR6, UR9, UR6, UR7 ;  /* 0x00000006090682a4 */ /* 0x000fe4000f8e0207 */
[----:B------:R-:W-:Y:S02]  /*1560*/  @!UP0 UIMAD UR4, UR8, UR21, UR5 ;  /* 0x00000015080482a4 */ /* 0x000fe4000f8e0205 */
[----:B------:R-:W-:Y:S02]  /*1570*/  UIMAD UR16, UR28, UR11, UR16 ;  /* 0x0000000b1c1072a4 */ /* 0x000fe4000f8e0210 */
[----:B------:R-:W-:Y:S01]  /*1580*/  UIMAD UR20, UR4, UR14, UR20 ;  /* 0x0000000e041472a4 */ /* 0x000fe2000f8e0214 */
[----:B------:R-:W-:Y:S02]  /*1590*/  @!UP0 UMOV UR5, UR6 ;  /* 0x0000000600058c82 */ /* 0x000fe40008000000 */
[----:B------:R-:W-:-:S12]  /*15a0*/  UIMAD UR16, UR5, UR28, UR16 ;  /* 0x0000001c051072a4 */ /* 0x000fd8000f8e0210 */
.L_x_18:
[----:B------:R-:W-:Y:S02]  /*15b0*/  UISETP.NE.AND UP1, UPT, UR29, 0x1, UPT ;  /* 0x000000011d00788c */ /* 0x000fe4000bf25270 */
[----:B------:R-:W-:Y:S02]  /*15c0*/  ULOP3.LUT UR27, UR27, 0xffff, URZ, 0xc0, !UPT ;  /* 0x0000ffff1b1b7892 */ /* 0x000fe4000f8ec0ff */
[----:B------:R-:W-:Y:S02]  /*15d0*/  ULOP3.LUT UR26, UR26, 0xffff, URZ, 0xc0, !UPT ;  /* 0x0000ffff1a1a7892 */ /* 0x000fe4000f8ec0ff */
[----:B------:R-:W-:Y:S02]  /*15e0*/  UISETP.NE.AND UP0, UPT, UR17, 0x2, UPT ;  /* 0x000000021100788c */ /* 0x000fe4000bf05270 */
[----:B------:R-:W-:Y:S02]  /*15f0*/  ULOP3.LUT UR31, UR31, 0x400, URZ, 0xc0, !UPT ;  /* 0x000004001f1f7892 */ /* 0x000fe4000f8ec0ff */
[----:B------:R-:W-:-:S02]  /*1600*/  ULOP3.LUT UR30, UR30, 0x1000, URZ, 0xc0, !UPT ;  /* 0x000010001e1e7892 */ /* 0x000fc4000f8ec0ff */
[----:B------:R-:W-:Y:S02]  /*1610*/  USHF.L.U32 UR27, UR34, UR27, URZ ;  /* 0x0000001b221b7299 */ /* 0x000fe400080006ff */
[----:B------:R-:W-:Y:S01]  /*1620*/  USHF.L.U32 UR26, UR33, UR26, URZ ;  /* 0x0000001a211a7299 */ /* 0x000fe200080006ff */
[----:B------:R-:W-:Y:S11]  /*1630*/  BRA.U UP1, `(.L_x_19) ;  /* 0x0000000101447547 */ /* 0x000ff6000b800000 */
[----:B------:R-:W2:Y:S01]  /*1640*/  LDCU.128 UR8, c[0x0][0xb10] ;  /* 0x00016200ff0877ac */ /* 0x000ea20008000c00 */
[----:B------:R-:W3:Y:S01]  /*1650*/  LDCU UR12, c[0x0][0xb0c] ;  /* 0x00016180ff0c77ac */ /* 0x000ee20008000800 */
[----:B------:R-:W4:Y:S01]  /*1660*/  LDCU UR13, c[0x0][0xb20] ;  /* 0x00016400ff0d77ac */ /* 0x000f220008000800 */
[----:B--2---:R-:W-:Y:S02]  /*1670*/  UIMAD.WIDE.U32 UR6, UR16, UR8, URZ ;  /* 0x00000008100672a5 */ /* 0x004fe4000f8e00ff */
[----:B------:R-:W-:Y:S02]  /*1680*/  UIMAD.WIDE.U32 UR4, UR20, UR11, URZ ;  /* 0x0000000b140472a5 */ /* 0x000fe4000f8e00ff */
[----:B---3--:R-:W-:Y:S02]  /*1690*/  UISETP.NE.AND UP2, UPT, UR12, 0x1, UPT ;  /* 0x000000010c00788c */ /* 0x008fe4000bf45270 */
[----:B------:R-:W-:Y:S01]  /*16a0*/  UISETP.NE.AND UP1, UPT, UR10, 0x1, UPT ;  /* 0x000000010a00788c */ /* 0x000fe2000bf25270 */
[----:B------:R-:W-:-:S02]  /*16b0*/  UMOV UR6, UR7 ;  /* 0x0000000700067c82 */ /* 0x000fc40008000000 */
[----:B------:R-:W-:Y:S01]  /*16c0*/  UMOV UR4, UR5 ;  /* 0x0000000500047c82 */ /* 0x000fe20008000000 */
[----:B------:R-:W-:Y:S02]  /*16d0*/  USHF.R.U32.HI UR6, URZ, UR9, UR6 ;  /* 0x00000009ff067299 */ /* 0x000fe40008011606 */
[----:B----4-:R-:W-:Y:S02]  /*16e0*/  USHF.R.U32.HI UR4, URZ, UR13, UR4 ;  /* 0x0000000dff047299 */ /* 0x010fe40008011604 */
[----:B------:R-:W-:Y:S02]  /*16f0*/  USEL UR5, UR16, UR6, !UP2 ;  /* 0x0000000610057287 */ /* 0x000fe4000d000000 */
[----:B------:R-:W-:-:S04]  /*1700*/  USEL UR4, UR20, UR4, !UP1 ;  /* 0x0000000414047287 */ /* 0x000fc8000c800000 */
[----:B------:R-:W-:Y:S02]  /*1710*/  UIADD3 UR6, UPT, UPT, UR5, -UR4, URZ ;  /* 0x8000000405067290 */ /* 0x000fe4000fffe0ff */
[----:B------:R-:W-:Y:S02]  /*1720*/  UIADD3 UR4, UPT, UPT, -UR5, UR4, URZ ;  /* 0x0000000405047290 */ /* 0x000fe4000fffe1ff */
[----:B------:R-:W-:Y:S02]  /*1730*/  UIMAD UR20, UR6, UR10, UR20 ;  /* 0x0000000a061472a4 */ /* 0x000fe4000f8e0214 */
[----:B------:R-:W-:-:S12]  /*1740*/  UIMAD UR16, UR4, UR12, UR16 ;  /* 0x0000000c041072a4 */ /* 0x000fd8000f8e0210 */
.L_x_19:
[----:B------:R-:W-:Y:S05]  /*1750*/  BRA.U !UP5, `(.L_x_20) ;  /* 0x000000010d0c7547 */ /* 0x000fea000b800000 */
[----:B------:R-:W-:Y:S01]  /*1760*/  UCGABAR_WAIT ;  /* 0x0000000000007dc7 */ /* 0x000fe20008000000 */
[----:B------:R-:W-:Y:S01]  /*1770*/  CCTL.IVALL ;  /* 0x00000000ff00798f */ /* 0x000fe20002000000 */
[----:B------:R-:W-:Y:S05]  /*1780*/  BRA `(.L_x_21) ;  /* 0x0000000000047947 */ /* 0x000fea0003800000 */
.L_x_20:
[----:B------:R-:W-:Y:S06]  /*1790*/  BAR.SYNC.DEFER_BLOCKING 0x0 ;  /* 0x0000000000007b1d */ /* 0x000fec0000010000 */
.L_x_21:
[----:B------:R-:W-:Y:S05]  /*17a0*/  BRA.U UP0, `(.L_x_22) ;  /* 0x0000001100dc7547 */ /* 0x000fea000b800000 */
[----:B------:R-:W2:Y:S01]  /*17b0*/  LDCU UR7, c[0x0][0x38c] ;  /* 0x00007180ff0777ac */ /* 0x000ea20008000800 */
[----:B------:R-:W3:Y:S01]  /*17c0*/  S2UR UR8, SR_CgaCtaId ;  /* 0x00000000000879c3 */ /* 0x000ee20000008800 */
[----:B------:R-:W-:Y:S01]  /*17d0*/  PLOP3.LUT P1, PT, PT, PT, UP3, 0x80, 0x8 ;  /* 0x000000000008781c */ /* 0x000fe20003f2f038 */
[----:B------:R-:W-:Y:S01]  /*17e0*/  IMAD.MOV.U32 R12, RZ, RZ, 0x1 ;  /* 0x00000001ff0c7424 */ /* 0x000fe200078e00ff */
[----:B------:R-:W-:Y:S01]  /*17f0*/  UISETP.NE.AND UP0, UPT, UR17, URZ, UPT ;  /* 0x000000ff1100728c */ /* 0x000fe2000bf05270 */
[----:B------:R-:W-:Y:S01]  /*1800*/  ISETP.EQ.OR P2, PT, R0, RZ, P3 ;  /* 0x000000ff0000720c */ /* 0x000fe20001f42670 */
[----:B------:R-:W-:Y:S01]  /*1810*/  UMOV UR21, 0x400 ;  /* 0x0000040000157882 */ /* 0x000fe20000000000 */
[----:B------:R-:W-:Y:S01]  /*1820*/  USHF.L.U32 UR5, UR32, 0x5, URZ ;  /* 0x0000000520057899 */ /* 0x000fe200080006ff */
[----:B------:R-:W-:Y:S01]  /*1830*/  PLOP3.LUT P1, PT, P1, PT, PT, 0x8, 0x80 ;  /* 0x000000000080781c */ /* 0x000fe20000f2e170 */
[----:B------:R-:W-:Y:S01]  /*1840*/  USEL UR25, UR48, 0x2, UP0 ;  /* 0x0000000230197887 */ /* 0x000fe20008000000 */
[----:B------:R-:W-:Y:S01]  /*1850*/  CS2R R10, SRZ ;  /* 0x00000000000a7805 */ /* 0x000fe2000001ff00 */
[----:B------:R-:W-:Y:S01]  /*1860*/  IMAD.MOV.U32 R9, RZ, RZ, RZ ;  /* 0x000000ffff097224 */ /* 0x000fe200078e00ff */
[----:B------:R-:W4:Y:S01]  /*1870*/  LDCU UR43, c[0x0][0x370] ;  /* 0x00006e00ff2b77ac */ /* 0x000f220008000800 */
[----:B------:R-:W-:Y:S01]  /*1880*/  IMAD.MOV.U32 R8, RZ, RZ, 0x1 ;  /* 0x00000001ff087424 */ /* 0x000fe200078e00ff */
[----:B------:R-:W1:Y:S01]  /*1890*/  LDCU.64 UR28, c[0x0][0x348] ;  /* 0x00006900ff1c77ac */ /* 0x000e620008000a00 */
[----:B--2---:R-:W-:-:S02]  /*18a0*/  UIADD3 UR6, UPT, UPT, UR7, 0x1f, URZ ;  /* 0x0000001f07067890 */ /* 0x004fc4000fffe0ff */
[----:B------:R-:W-:Y:S02]  /*18b0*/  UIADD3 UR49, UPT, UPT, UR7, 0x3e, URZ ;  /* 0x0000003e07317890 */ /* 0x000fe4000fffe0ff */
[----:B------:R-:W-:Y:S02]  /*18c0*/  USHF.R.S32.HI UR4, URZ, 0x1f, UR6 ;  /* 0x0000001fff047899 */ /* 0x000fe40008011406 */
[----:B---3--:R-:W-:Y:S02]  /*18d0*/  ULEA UR21, UR8, UR21, 0x18 ;  /* 0x0000001508157291 */ /* 0x008fe4000f8ec0ff */
[----:B------:R-:W-:Y:S02]  /*18e0*/  ULEA.HI UR4, UR4, UR6, URZ, 0x5 ;  /* 0x0000000604047291 */ /* 0x000fe4000f8f28ff */
[----:B------:R-:W-:Y:S02]  /*18f0*/  UIADD3 UR6, UPT, UPT, UR7, -0x1, URZ ;  /* 0xffffffff07067890 */ /* 0x000fe4000fffe0ff */
[----:B------:R-:W-:-:S02]  /*1900*/  USHF.R.S32.HI UR45, URZ, 0x5, UR4 ;  /* 0x00000005ff2d7899 */ /* 0x000fc40008011404 */
[----:B------:R-:W-:Y:S02]  /*1910*/  UISETP.GE.U32.AND UP1, UPT, UR6, -0x3f, UPT ;  /* 0xffffffc10600788c */ /* 0x000fe4000bf26070 */
[----:B------:R-:W-:Y:S02]  /*1920*/  UISETP.LT.U32.AND UP0, UPT, UR45, 0x4, UPT ;  /* 0x000000042d00788c */ /* 0x000fe4000bf01070 */
[----:B------:R-:W-:Y:S02]  /*1930*/  ULEA UR38, UR31, UR21, 0x1 ;  /* 0x000000151f267291 */ /* 0x000fe4000f8e08ff */
[----:B------:R-:W-:Y:S02]  /*1940*/  USEL UR44, UR45, 0x4, UP0 ;  /* 0x000000042d2c7887 */ /* 0x000fe40008000000 */
[----:B------:R-:W-:Y:S02]  /*1950*/  ULEA UR37, UR30, UR21, 0x1 ;  /* 0x000000151e257291 */ /* 0x000fe4000f8e08ff */
[----:B------:R-:W-:-:S02]  /*1960*/  UIADD3 UR24, UPT, UPT, UR44, -0x1, URZ ;  /* 0xffffffff2c187890 */ /* 0x000fc4000fffe0ff */
[----:B------:R-:W-:Y:S01]  /*1970*/  @UP1 UIADD3 UR24, UPT, UPT, UR44, URZ, URZ ;  /* 0x000000ff2c181290 */ /* 0x000fe2000fffe0ff */
[----:B------:R-:W2:Y:S01]  /*1980*/  LDCU UR41, c[0x0][0x374] ;  /* 0x00006e80ff2977ac */ /* 0x000ea20008000800 */
[----:B------:R-:W-:Y:S02]  /*1990*/  ULOP3.LUT UR47, UR5, 0x20, URZ, 0xe2, !UPT ;  /* 0x00000020052f7892 */ /* 0x000fe4000f8ee2ff */
[----:B------:R-:W-:Y:S02]  /*19a0*/  UIADD3 UR38, UPT, UPT, UR38, 0x8800, URZ ;  /* 0x0000880026267890 */ /* 0x000fe4000fffe0ff */
[----:B------:R-:W-:Y:S02]  /*19b0*/  UIADD3 UR37, UPT, UPT, UR37, 0xc800, URZ ;  /* 0x0000c80025257890 */ /* 0x000fe4000fffe0ff */
[----:B------:R-:W-:Y:S02]  /*19c0*/  UIADD3 UR46, UPT, UPT, UR45, -UR44, URZ ;  /* 0x8000002c2d2e7290 */ /* 0x000fe4000fffe0ff */
[----:B------:R-:W-:Y:S01]  /*19d0*/  UIADD3 UR24, UPT, UPT, UR24, 0x1, URZ ;  /* 0x0000000118187890 */ /* 0x000fe2000fffe0ff */
[----:B-1--4-:R-:W-:-:S11]  /*19e0*/  UMOV UR7, URZ ;  /* 0x000000ff00077c82 */ /* 0x012fd60008000000 */
.L_x_42:
[----:B-1----:R-:W1:Y:S02]  /*19f0*/  S2UR UR4, SR_CgaCtaId ;  /* 0x00000000000479c3 */ /* 0x002e640000008800 */
[----:B-1----:R-:W-:-:S09]  /*1a00*/  UISETP.NE.AND UP0, UPT, UR4, URZ, UPT ;  /* 0x000000ff0400728c */ /* 0x002fd2000bf05270 */
[----:B------:R-:W-:Y:S05]  /*1a10*/  BRA.U UP0, `(.L_x_23) ;  /* 0x0000000100287547 */ /* 0x000fea000b800000 */
[----:B------:R-:W-:Y:S02]  /*1a20*/  LEA R0, R9, UR21, 0x3 ;  /* 0x0000001509007c11 */ /* 0x000fe4000f8e18ff */
[----:B------:R-:W-:-:S04]  /*1a30*/  SHF.L.U32 R3, R8, 0x1f, RZ ;  /* 0x0000001f08037819 */ /* 0x000fc800000006ff */
[----:B------:R-:W1:Y:S02]  /*1a40*/  SYNCS.PHASECHK.TRANS64.TRYWAIT P0, [R0+URZ+0x100], R3 ;  /* 0x00010003000075a7 */ /* 0x000e6400080011ff */
[----:B-1----:R-:W-:Y:S05]  /*1a50*/  @!P0 BRA `(.L_x_24) ;  /* 0x0000007c00188947 */ /* 0x002fea0003800000 */
.L_x_138:
[----:B------:R3:W-:Y:S01]  /*1a60*/  SYNCS.ARRIVE.TRANS64.A1T0 RZ, [R0+URZ+0xf0], RZ ;  /* 0x0000f0ff00ff79a7 */ /* 0x0007e200081000ff */
[----:B------:R-:W-:-:S05]  /*1a70*/  VIADD R9, R9, 0x1 ;  /* 0x0000000109097836 */ /* 0x000fca0000000000 */
[----:B------:R-:W-:-:S04]  /*1a80*/  ISETP.NE.AND P0, PT, R9, 0x2, PT ;  /* 0x000000020900780c */ /* 0x000fc80003f05270 */
[----:B-1----:R-:W-:Y:S02]  /*1a90*/  SEL R3, RZ, 0x1, P0 ;  /* 0x00000001ff037807 */ /* 0x002fe40000000000 */
[----:B------:R-:W-:Y:S02]  /*1aa0*/  SEL R9, R9, RZ, P0 ;  /* 0x000000ff09097207 */ /* 0x000fe40000000000 */
[----:B------:R-:W-:-:S07]  /*1ab0*/  LOP3.LUT R8, R8, R3, RZ, 0x3c, !PT ;  /* 0x0000000308087212 */ /* 0x000fce00078e3cff */
.L_x_23:
[----:B------:R-:W-:Y:S01]  /*1ac0*/  ULEA UR4, UR7, UR21, 0x3 ;  /* 0x0000001507047291 */ /* 0x000fe2000f8e18ff */
[----:B---3--:R-:W-:Y:S01]  /*1ad0*/  SHF.L.U32 R0, R12, 0x1f, RZ ;  /* 0x0000001f0c007819 */ /* 0x008fe200000006ff */
[----:B------:R-:W-:Y:S02]  /*1ae0*/  UISETP.GE.U32.AND UP0, UPT, UR49, 0x3f, UPT ;  /* 0x0000003f3100788c */ /* 0x000fe4000bf06070 */
[----:B------:R-:W-:Y:S02]  /*1af0*/  ULEA UR11, UR20, UR50, 0x1 ;  /* 0x00000032140b7291 */ /* 0x000fe4000f8e08ff */
[----:B------:R-:W-:Y:S02]  /*1b00*/  ULEA UR35, UR16, UR47, 0x6 ;  /* 0x0000002f10237291 */ /* 0x000fe4000f8e30ff */
[----:B------:R-:W-:Y:S01]  /*1b10*/  USHF.L.U32 UR11, UR11, 0x7, URZ ;  /* 0x000000070b0b7899 */ /* 0x000fe200080006ff */
[----:B------:R1:W3:Y:S01]  /*1b20*/  SYNCS.PHASECHK.TRANS64.TRYWAIT P0, [UR4+0x20], R0 ;  /* 0x00002000ff0075a7 */ /* 0x0002e20008001104 */
[----:B------:R-:W-:Y:S01]  /*1b30*/  UMOV UR6, URZ ;  /* 0x000000ff00067c82 */ /* 0x000fe20008000000 */
[----:B------:R-:W-:Y:S09]  /*1b40*/  BRA.U !UP0, `(.L_x_25) ;  /* 0x0000000108c87547 */ /* 0x000ff2000b800000 */
[----:B------:R-:W-:Y:S01]  /*1b50*/  UMOV UR13, URZ ;  /* 0x000000ff000d7c82 */ /* 0x000fe20008000000 */
[----:B------:R-:W-:-:S05]  /*1b60*/  UMOV UR4, UR7 ;  /* 0x0000000700047c82 */ /* 0x000fca0008000000 */
.L_x_31:
[----:B------:R-:W-:Y:S01]  /*1b70*/  ULEA UR33, UR4, UR21, 0x3 ;  /* 0x0000001504217291 */ /* 0x000fe2000f8e18ff */
[----:B---3--:R-:W-:Y:S01]  /*1b80*/  @!P3 MOV R2, 0x5000 ;  /* 0x000050000002b802 */ /* 0x008fe20000000f00 */
[----:B-1-3--:R-:W-:Y:S10]  /*1b90*/  @P0 BRA `(.L_x_26) ;  /* 0x00000000000c0947 */ /* 0x00aff40003800000 */
[----:B------:R-:W-:-:S04]  /*1ba0*/  SHF.L.U32 R3, R12, 0x1f, RZ ;  /* 0x0000001f0c037819 */ /* 0x000fc800000006ff */
[----:B------:R-:W3:Y:S02]  /*1bb0*/  SYNCS.PHASECHK.TRANS64.TRYWAIT P0, [UR33+0x20], R3 ;  /* 0x00002003ff0075a7 */ /* 0x000ee40008001121 */
[----:B---3--:R-:W-:Y:S05]  /*1bc0*/  @!P0 BRA `(.L_x_27) ;  /* 0x0000007800d08947 */ /* 0x008fea0003800000 */
.L_x_26:
[----:B------:R3:W-:Y:S01]  /*1bd0*/  @!P3 SYNCS.ARRIVE.TRANS64 RZ, [UR33], R2 ;  /* 0x00000002ffffb9a7 */ /* 0x0007e20008000021 */
[----:B------:R-:W-:-:S04]  /*1be0*/  ULOP3.LUT UR5, UR25, 0x2, URZ, 0xfc, !UPT ;  /* 0x0000000219057892 */ /* 0x000fc8000f8efcff */
[----:B------:R-:W-:-:S09]  /*1bf0*/  UISETP.NE.AND UP0, UPT, UR5, 0x2, UPT ;  /* 0x000000020500788c */ /* 0x000fd2000bf05270 */
[----:B------:R-:W-:Y:S05]  /*1c00*/  BRA.U UP0, `(.L_x_28) ;  /* 0x0000000100047547 */ /* 0x000fea000b800000 */
[----:B--2---:R-:W-:Y:S05]  /*1c10*/  BPT.TRAP 0x1 ;  /* 0x000000040000795c */ /* 0x004fea0000300000 */
.L_x_28:
[----:B------:R-:W-:Y:S04]  /*1c20*/  BSSY.RECONVERGENT B0, `(.L_x_29) ;  /* 0x0000003000007945 */ /* 0x000fe80003800200 */
[----:B------:R-:W-:Y:S05]  /*1c30*/  @P2 BRA `(.L_x_30) ;  /* 0x0000000000042947 */ /* 0x000fea0003800000 */
[----:B--2---:R-:W-:Y:S05]  /*1c40*/  BPT.TRAP 0x1 ;  /* 0x000000040000795c */ /* 0x004fea0000300000 */
.L_x_30:
[----:B--2---:R-:W-:Y:S05]  /*1c50*/  BSYNC.RECONVERGENT B0 ;  /* 0x0000000000007941 */ /* 0x004fea0003800200 */
.L_x_29:
[----:B------:R-:W-:Y:S02]  /*1c60*/  UIADD3 UR5, UPT, UPT, UR4, 0x1, URZ ;  /* 0x0000000104057890 */ /* 0x000fe4000fffe0ff */
[----:B------:R-:W-:Y:S02]  /*1c70*/  USHF.L.U32 UR34, UR13, 0x5, URZ ;  /* 0x000000050d227899 */ /* 0x000fe400080006ff */
[----:B------:R-:W-:Y:S02]  /*1c80*/  UISETP.NE.AND UP0, UPT, UR5, 0x4, UPT ;  /* 0x000000040500788c */ /* 0x000fe4000bf05270 */
[----:B------:R-:W-:Y:S02]  /*1c90*/  UIADD3 UR13, UPT, UPT, UR13, 0x1, URZ ;  /* 0x000000010d0d7890 */ /* 0x000fe4000fffe0ff */
[----:B------:R-:W-:Y:S02]  /*1ca0*/  USEL UR6, URZ, 0x1, UP0 ;  /* 0x00000001ff067887 */ /* 0x000fe40008000000 */
[----:B------:R-:W-:-:S02]  /*1cb0*/  USEL UR7, UR5, URZ, UP0 ;  /* 0x000000ff05077287 */ /* 0x000fc40008000000 */
[----:B------:R-:W-:Y:S02]  /*1cc0*/  UIADD3 UR14, UP1, UPT, UR28, 0x80, URZ ;  /* 0x000000801c0e7890 */ /* 0x000fe4000ff3e0ff */
[----:B------:R-:W-:Y:S01]  /*1cd0*/  ULEA UR5, UR7, UR21, 0x3 ;  /* 0x0000001507057291 */ /* 0x000fe2000f8e18ff */
[----:B------:R-:W-:Y:S01]  /*1ce0*/  LOP3.LUT R12, R12, UR6, RZ, 0x3c, !PT ;  /* 0x000000060c0c7c12 */ /* 0x000fe2000f8e3cff */
[----:B------:R-:W-:Y:S02]  /*1cf0*/  ULEA UR6, UR4, UR31, 0xb ;  /* 0x0000001f04067291 */ /* 0x000fe4000f8e58ff */
[----:B------:R-:W-:Y:S01]  /*1d00*/  UIADD3.X UR15, UPT, UPT, URZ, UR29, URZ, UP1, !UPT ;  /* 0x0000001dff0f7290 */ /* 0x000fe20008ffe4ff */
[----:B-1----:R-:W-:Y:S01]  /*1d10*/  SHF.L.U32 R0, R12, 0x1f, RZ ;  /* 0x0000001f0c007819 */ /* 0x002fe200000006ff */
[----:B------:R-:W-:Y:S02]  /*1d20*/  ULEA UR6, UR6, UR21, 0x1 ;  /* 0x0000001506067291 */ /* 0x000fe4000f8e08ff */
[----:B------:R-:W-:Y:S01]  /*1d30*/  UPRMT UR16, URZ, 0x5410, UR27 ;  /* 0x00005410ff107896 */ /* 0x000fe2000800001b */
[----:B------:R4:W1:Y:S01]  /*1d40*/  SYNCS.PHASECHK.TRANS64.TRYWAIT P0, [UR5+0x20], R0 ;  /* 0x00002000ff0075a7 */ /* 0x0008620008001105 */
[----:B------:R-:W-:-:S02]  /*1d50*/  ULEA UR5, UR4, UR30, 0xd ;  /* 0x0000001e04057291 */ /* 0x000fc4000f8e68ff */
[----:B------:R-:W-:Y:S02]  /*1d60*/  UIADD3 UR4, UP0, UPT, UR28, 0x180, URZ ;  /* 0x000001801c047890 */ /* 0x000fe4000ff1e0ff */
[----:B------:R-:W-:Y:S02]  /*1d70*/  ULEA UR5, UR5, UR21, 0x1 ;  /* 0x0000001505057291 */ /* 0x000fe4000f8e08ff */
[----:B------:R-:W-:Y:S02]  /*1d80*/  UIADD3 UR32, UPT, UPT, UR6, 0x8800, URZ ;  /* 0x0000880006207890 */ /* 0x000fe4000fffe0ff */
[----:B------:R-:W-:Y:S02]  /*1d90*/  UIADD3 UR8, UPT, UPT, UR5, 0xc800, URZ ;  /* 0x0000c80005087890 */ /* 0x000fe4000fffe0ff */
[----:B------:R-:W-:Y:S02]  /*1da0*/  UIADD3.X UR5, UPT, UPT, URZ, UR29, URZ, UP0, !UPT ;  /* 0x0000001dff057290 */ /* 0x000fe400087fe4ff */
[----:B------:R-:W-:-:S02]  /*1db0*/  UISETP.NE.AND UP0, UPT, UR13, UR24, UPT ;  /* 0x000000180d00728c */ /* 0x000fc4000bf05270 */
[----:B------:R-:W-:Y:S01]  /*1dc0*/  UPRMT UR6, URZ, 0x5410, UR26 ;  /* 0x00005410ff067896 */ /* 0x000fe2000800001a */
[----:B------:R-:W-:Y:S01]  /*1dd0*/  UMOV UR18, 0x0 ;  /* 0x0000000000127882 */ /* 0x000fe20000000000 */
[----:B------:R-:W-:Y:S01]  /*1de0*/  UMOV UR19, 0x10000000 ;  /* 0x1000000000137882 */ /* 0x000fe20000000000 */
[----:B------:R-:W-:Y:S01]  /*1df0*/  UMOV UR12, UR36 ;  /* 0x00000024000c7c82 */ /* 0x000fe20008000000 */
[----:B------:R-:W-:Y:S01]  /*1e00*/  UMOV UR9, UR33 ;  /* 0x0000002100097c82 */ /* 0x000fe20008000000 */
[----:B------:R-:W-:Y:S01]  /*1e10*/  UMOV UR10, UR34 ;  /* 0x00000022000a7c82 */ /* 0x000fe20008000000 */
[----:B------:R-:W-:Y:S03]  /*1e20*/  UTMALDG.3D.MULTICAST [UR32], [UR14], UR16, desc[UR18] ;  /* 0x000012200e0073b4 */ /* 0x000fe60008011810 */
[----:B------:R2:W-:Y:S02]  /*1e30*/  UTMALDG.3D.MULTICAST [UR8], [UR4], UR6, desc[UR18] ;  /* 0x00001208040073b4 */ /* 0x0005e40008011806 */
[----:B--2---:R-:W-:Y:S01]  /*1e40*/  UMOV UR6, UR24 ;  /* 0x0000001800067c82 */ /* 0x004fe20008000000 */
[----:B------:R-:W-:Y:S01]  /*1e50*/  UMOV UR4, UR7 ;  /* 0x0000000700047c82 */ /* 0x000fe20008000000 */
[----:B----4-:R-:W-:Y:S05]  /*1e60*/  BRA.U UP0, `(.L_x_31) ;  /* 0xfffffffd00407547 */ /* 0x010fea000b83ffff */
.L_x_25:
[----:B------:R-:W-:Y:S01]  /*1e70*/  ULEA UR4, UR7, UR21, 0x3 ;  /* 0x0000001507047291 */ /* 0x000fe2000f8e18ff */
[----:B-1----:R-:W-:Y:S01]  /*1e80*/  SHF.L.U32 R0, R12, 0x1f, RZ ;  /* 0x0000001f0c007819 */ /* 0x002fe200000006ff */
[----:B------:R-:W-:Y:S01]  /*1e90*/  @!P1 SYNCS.ARRIVE.TRANS64.A1T0 RZ, [UR21+0x88], RZ ;  /* 0x000088ffffff99a7 */ /* 0x000fe20008100015 */
[----:B------:R-:W-:-:S06]  /*1ea0*/  UISETP.GT.AND UP0, UPT, UR45, UR44, UPT ;  /* 0x0000002c2d00728c */ /* 0x000fcc000bf04270 */
[----:B---3--:R1:W3:Y:S03]  /*1eb0*/  SYNCS.PHASECHK.TRANS64.TRYWAIT P0, [UR4+0x20], R0 ;  /* 0x00002000ff0075a7 */ /* 0x0082e60008001104 */
[----:B------:R-:W-:Y:S05]  /*1ec0*/  BRA.U !UP0, `(.L_x_32) ;  /* 0x0000000108bc7547 */ /* 0x000fea000b800000 */
[----:B------:R-:W-:Y:S01]  /*1ed0*/  UIADD3 UR13, UPT, UPT, UR46, UR6, URZ ;  /* 0x000000062e0d7290 */ /* 0x000fe2000fffe0ff */
[----:B------:R-:W-:-:S11]  /*1ee0*/  UMOV UR4, UR7 ;  /* 0x0000000700047c82 */ /* 0x000fd60008000000 */
.L_x_38:
[----:B------:R-:W-:Y:S01]  /*1ef0*/  ULEA UR17, UR4, UR21, 0x3 ;  /* 0x0000001504117291 */ /* 0x000fe2000f8e18ff */
[----:B---3--:R-:W-:Y:S01]  /*1f00*/  @!P3 MOV R2, 0x5000 ;  /* 0x000050000002b802 */ /* 0x008fe20000000f00 */
[----:B-1-3--:R-:W-:Y:S10]  /*1f10*/  @P0 BRA `(.L_x_33) ;  /* 0x00000000000c0947 */ /* 0x00aff40003800000 */
[----:B------:R-:W-:-:S04]  /*1f20*/  SHF.L.U32 R3, R12, 0x1f, RZ ;  /* 0x0000001f0c037819 */ /* 0x000fc800000006ff */
[----:B------:R-:W3:Y:S02]  /*1f30*/  SYNCS.PHASECHK.TRANS64.TRYWAIT P0, [UR17+0x20], R3 ;  /* 0x00002003ff0075a7 */ /* 0x000ee40008001111 */
[----:B---3--:R-:W-:Y:S05]  /*1f40*/  @!P0 BRA `(.L_x_34) ;  /* 0x0000007800088947 */ /* 0x008fea0003800000 */
.L_x_33:
[----:B------:R3:W-:Y:S01]  /*1f50*/  @!P3 SYNCS.ARRIVE.TRANS64 RZ, [UR17], R2 ;  /* 0x00000002ffffb9a7 */ /* 0x0007e20008000011 */
[----:B------:R-:W-:-:S04]  /*1f60*/  ULOP3.LUT UR5, UR25, 0x2, URZ, 0xfc, !UPT ;  /* 0x0000000219057892 */ /* 0x000fc8000f8efcff */
[----:B------:R-:W-:-:S09]  /*1f70*/  UISETP.NE.AND UP0, UPT, UR5, 0x2, UPT ;  /* 0x000000020500788c */ /* 0x000fd2000bf05270 */
[----:B------:R-:W-:Y:S05]  /*1f80*/  BRA.U UP0, `(.L_x_35) ;  /* 0x0000000100047547 */ /* 0x000fea000b800000 */
[----:B--2---:R-:W-:Y:S05]  /*1f90*/  BPT.TRAP 0x1 ;  /* 0x000000040000795c */ /* 0x004fea0000300000 */
.L_x_35:
[----:B------:R-:W-:Y:S04]  /*1fa0*/  BSSY.RECONVERGENT B0, `(.L_x_36) ;  /* 0x0000003000007945 */ /* 0x000fe80003800200 */
[----:B------:R-:W-:Y:S05]  /*1fb0*/  @P2 BRA `(.L_x_37) ;  /* 0x0000000000042947 */ /* 0x000fea0003800000 */
[----:B--2---:R-:W-:Y:S05]  /*1fc0*/  BPT.TRAP 0x1 ;  /* 0x000000040000795c */ /* 0x004fea0000300000 */
.L_x_37:
[----:B--2---:R-:W-:Y:S05]  /*1fd0*/  BSYNC.RECONVERGENT B0 ;  /* 0x0000000000007941 */ /* 0x004fea0003800200 */
.L_x_36:
[----:B------:R-:W-:Y:S02]  /*1fe0*/  UIADD3 UR5, UPT, UPT, UR4, 0x1, URZ ;  /* 0x0000000104057890 */ /* 0x000fe4000fffe0ff */
[----:B------:R-:W-:Y:S02]  /*1ff0*/  UIADD3 UR14, UP1, UPT, UR28, 0x80, URZ ;  /* 0x000000801c0e7890 */ /* 0x000fe4000ff3e0ff */
[----:B------:R-:W-:Y:S02]  /*2000*/  UISETP.NE.AND UP0, UPT, UR5, 0x4, UPT ;  /* 0x000000040500788c */ /* 0x000fe4000bf05270 */
[----:B------:R-:W-:Y:S02]  /*2010*/  ULEA UR16, UR4, UR38, 0xc ;  /* 0x0000002604107291 */ /* 0x000fe4000f8e60ff */
[----:B------:R-:W-:Y:S02]  /*2020*/  USEL UR8, URZ, 0x1, UP0 ;  /* 0x00000001ff087887 */ /* 0x000fe40008000000 */
[----:B------:R-:W-:-:S02]  /*2030*/  USEL UR7, UR5, URZ, UP0 ;  /* 0x000000ff05077287 */ /* 0x000fc40008000000 */
[----:B------:R-:W-:Y:S02]  /*2040*/  UIADD3 UR22, UP0, UPT, UR28, 0x180, URZ ;  /* 0x000001801c167890 */ /* 0x000fe4000ff1e0ff */
[----:B------:R-:W-:Y:S01]  /*2050*/  ULEA UR5, UR7, UR21, 0x3 ;  /* 0x0000001507057291 */ /* 0x000fe2000f8e18ff */
[----:B------:R-:W-:Y:S01]  /*2060*/  LOP3.LUT R12, R12, UR8, RZ, 0x3c, !PT ;  /* 0x000000080c0c7c12 */ /* 0x000fe2000f8e3cff */
[----:B------:R-:W-:Y:S02]  /*2070*/  ULEA UR8, UR4, UR37, 0xe ;  /* 0x0000002504087291 */ /* 0x000fe4000f8e70ff */
[----:B------:R-:W-:Y:S01]  /*2080*/  USHF.L.U32 UR18, UR6, 0x5, URZ ;  /* 0x0000000506127899 */ /* 0x000fe200080006ff */
[----:B-1----:R-:W-:Y:S01]  /*2090*/  SHF.L.U32 R0, R12, 0x1f, RZ ;  /* 0x0000001f0c007819 */ /* 0x002fe200000006ff */
[----:B------:R-:W-:Y:S02]  /*20a0*/  UPRMT UR4, URZ, 0x5410, UR27 ;  /* 0x00005410ff047896 */ /* 0x000fe4000800001b */
[----:B------:R-:W-:Y:S01]  /*20b0*/  UIADD3.X UR15, UPT, UPT, URZ, UR29, URZ, UP1, !UPT ;  /* 0x0000001dff0f7290 */ /* 0x000fe20008ffe4ff */
[----:B------:R4:W1:Y:S01]  /*20c0*/  SYNCS.PHASECHK.TRANS64.TRYWAIT P0, [UR5+0x20], R0 ;  /* 0x00002000ff0075a7 */ /* 0x0008620008001105 */
[----:B------:R-:W-:-:S02]  /*20d0*/  UPRMT UR5, URZ, 0x5410, UR26 ;  /* 0x00005410ff057896 */ /* 0x000fc4000800001a */
[----:B------:R-:W-:Y:S01]  /*20e0*/  UIADD3.X UR23, UPT, UPT, URZ, UR29, URZ, UP0, !UPT ;  /* 0x0000001dff177290 */ /* 0x000fe200087fe4ff */
[----:B------:R-:W-:Y:S01]  /*20f0*/  UMOV UR32, 0x0 ;  /* 0x0000000000207882 */ /* 0x000fe20000000000 */
[----:B------:R-:W-:Y:S01]  /*2100*/  UMOV UR33, 0x10000000 ;  /* 0x1000000000217882 */ /* 0x000fe20000000000 */
[----:B------:R-:W-:Y:S01]  /*2110*/  UMOV UR19, UR35 ;  /* 0x0000002300137c82 */ /* 0x000fe20008000000 */
[----:B------:R-:W-:Y:S01]  /*2120*/  UMOV UR20, UR36 ;  /* 0x0000002400147c82 */ /* 0x000fe20008000000 */
[----:B------:R-:W-:Y:S01]  /*2130*/  UMOV UR12, UR36 ;  /* 0x00000024000c7c82 */ /* 0x000fe20008000000 */
[----:B------:R-:W-:Y:S01]  /*2140*/  UMOV UR9, UR17 ;  /* 0x0000001100097c82 */ /* 0x000fe20008000000 */
[----:B------:R-:W-:Y:S01]  /*2150*/  UMOV UR10, UR18 ;  /* 0x00000012000a7c82 */ /* 0x000fe20008000000 */
[----:B------:R2:W-:Y:S01]  /*2160*/  UTMALDG.3D.MULTICAST [UR16], [UR14], UR4, desc[UR32] ;  /* 0x000020100e0073b4 */ /* 0x0005e20008011804 */
[----:B------:R-:W-:-:S04]  /*2170*/  UIADD3 UR6, UPT, UPT, UR6, 0x1, URZ ;  /* 0x0000000106067890 */ /* 0x000fc8000fffe0ff */
[----:B------:R-:W-:Y:S01]  /*2180*/  UISETP.NE.AND UP0, UPT, UR6, UR13, UPT ;  /* 0x0000000d0600728c */ /* 0x000fe2000bf05270 */
[----:B------:R4:W-:Y:S01]  /*2190*/  UTMALDG.3D.MULTICAST [UR8], [UR22], UR5, desc[UR32] ;  /* 0x00002008160073b4 */ /* 0x0009e20008011805 */
[----:B--2---:R-:W-:-:S07]  /*21a0*/  UMOV UR4, UR7 ;  /* 0x0000000700047c82 */ /* 0x004fce0008000000 */
[----:B----4-:R-:W-:Y:S05]  /*21b0*/  BRA.U UP0, `(.L_x_38) ;  /* 0xfffffffd004c7547 */ /* 0x010fea000b83ffff */
.L_x_32:
[C---:B------:R-:W-:Y:S01]  /*21c0*/  LEA R3, R11.reuse, UR21, 0x3 ;  /* 0x000000150b037c11 */ /* 0x040fe2000f8e18ff */
[----:B------:R-:W-:Y:S01]  /*21d0*/  NOP ;  /* 0x0000000000007918 */ /* 0x000fe20000000000 */
[----:B-1----:R-:W-:Y:S02]  /*21e0*/  SHF.L.U32 R0, R10, 0x1f, RZ ;  /* 0x0000001f0a007819 */ /* 0x002fe400000006ff */
[----:B------:R-:W-:Y:S02]  /*21f0*/  LEA R5, R11, UR21, 0x4 ;  /* 0x000000150b057c11 */ /* 0x000fe4000f8e20ff */
[----:B---3--:R-:W1:Y:S02]  /*2200*/  SYNCS.PHASECHK.TRANS64.TRYWAIT P0, [R3+URZ+0x90], R0 ;  /* 0x00009000030075a7 */ /* 0x008e6400080011ff */
[----:B-1----:R-:W-:Y:S05]  /*2210*/  @!P0 BRA `(.L_x_39) ;  /* 0x00000074006c8947 */ /* 0x002fea0003800000 */
.L_x_141:
[----:B------:R-:W3:Y:S01]  /*2220*/  LDS.128 R4, [R5+0x120] ;  /* 0x0001200005047984 */ /* 0x000ee20000000c00 */
[----:B------:R-:W-:Y:S01]  /*2230*/  UISETP.GE.AND UP0, UPT, UR42, 0x1, UPT ;  /* 0x000000012a00788c */ /* 0x000fe2000bf06270 */
[----:B------:R-:W-:Y:S01]  /*2240*/  @!PT LDS RZ, [RZ] ;  /* 0x00000000fffff984 */ /* 0x000fe20000000800 */
[----:B------:R-:W-:Y:S01]  /*2250*/  @!PT LDS RZ, [RZ] ;  /* 0x00000000fffff984 */ /* 0x000fe20000000800 */
[----:B------:R-:W-:Y:S01]  /*2260*/  @!PT LDS RZ, [RZ] ;  /* 0x00000000fffff984 */ /* 0x000fe20000000800 */
[----:B------:R-:W-:Y:S01]  /*2270*/  @!PT LDS RZ, [RZ] ;  /* 0x00000000fffff984 */ /* 0x000fe20000000800 */
[----:B------:R4:W-:Y:S06]  /*2280*/  MEMBAR.ALL.CTA ;  /* 0x0000000000007992 */ /* 0x0009ec0000008000 */
[----:B----4-:R-:W4:Y:S01]  /*2290*/  FENCE.VIEW.ASYNC.S ;  /* 0x00000000000073c6 */ /* 0x010f220000000000 */
[----:B---3--:R-:W-:-:S13]  /*22a0*/  LOP3.LUT P0, RZ, R6, 0x1, RZ, 0xc0, !PT ;  /* 0x0000000106ff7812 */ /* 0x008fda000780c0ff */
[----:B----4-:R-:W-:Y:S01]  /*22b0*/  VOTEU.ANY UP1, P0 ;  /* 0x0000000000ff7886 */ /* 0x010fe20000020100 */
[----:B------:R-:W-:-:S13]  /*22c0*/  PLOP3.LUT P0, PT, PT, PT, UP1, 0x80, 0x8 ;  /* 0x000000000008781c */ /* 0x000fda0003f0f018 */
[----:B-1----:R-:W-:Y:S02]  /*22d0*/  @P0 LOP3.LUT R0, R5, 0xffff, RZ, 0xc0, !PT ;  /* 0x0000ffff05000812 */ /* 0x002fe400078ec0ff */
[----:B------:R-:W-:Y:S02]  /*22e0*/  @P0 MOV R2, R4 ;  /* 0x0000000400020202 */ /* 0x000fe40000000f00 */
[----:B------:R-:W-:Y:S01]  /*22f0*/  @P0 R2UR UR5, R0 ;  /* 0x00000000000502ca */ /* 0x000fe200000e0000 */
[----:B------:R-:W-:Y:S01]  /*2300*/  VIADD R0, R3, 0xa0 ;  /* 0x000000a003007836 */ /* 0x000fe20000000000 */
[----:B------:R-:W-:Y:S02]  /*2310*/  @P0 SHF.R.U32.HI R4, RZ, 0x10, R5 ;  /* 0x00000010ff040819 */ /* 0x000fe40000011605 */
[----:B------:R-:W-:Y:S02]  /*2320*/  @P0 R2UR UR6, R2 ;  /* 0x00000000020602ca */ /* 0x000fe400000e0000 */
[----:B------:R-:W-:-:S02]  /*2330*/  PRMT R0, RZ, 0x654, R0 ;  /* 0x00000654ff007816 */ /* 0x000fc40000000000 */
[----:B------:R-:W-:Y:S02]  /*2340*/  @P0 R2UR UR4, R4 ;  /* 0x00000000040402ca */ /* 0x000fe400000e0000 */
[----:B------:R1:W-:Y:S03]  /*2350*/  SYNCS.ARRIVE.TRANS64.RED.A1T0 RZ, [R0+URZ], RZ ;  /* 0x000000ff00ff79a7 */ /* 0x0003e600081004ff */
[----:B------:R-:W-:-:S04]  /*2360*/  @UP1 UMOV UR39, UR5 ;  /* 0x0000000500271c82 */ /* 0x000fc80008000000 */
[----:B------:R-:W-:-:S04]  /*2370*/  @UP1 UMOV UR40, UR6 ;  /* 0x0000000600281c82 */ /* 0x000fc80008000000 */
[----:B------:R-:W-:Y:S01]  /*2380*/  @UP1 UMOV UR36, UR4 ;  /* 0x0000000400241c82 */ /* 0x000fe20008000000 */
[----:B------:R-:W-:Y:S05]  /*2390*/  BRA.U !UP0, `(.L_x_40) ;  /* 0x0000000108d47547 */ /* 0x000fea000b800000 */
[----:B------:R-:W2:Y:S01]  /*23a0*/  LDCU.128 UR12, c[0x0][0xb10] ;  /* 0x00016200ff0c77ac */ /* 0x000ea20008000c00 */
[----:B------:R-:W3:Y:S01]  /*23b0*/  LDCU UR22, c[0x0][0xb20] ;  /* 0x00016400ff1677ac */ /* 0x000ee20008000800 */
[----:B------:R-:W4:Y:S01]  /*23c0*/  LDCU UR20, c[0x0][0xb0c] ;  /* 0x00016180ff1477ac */ /* 0x000f220008000800 */
[----:B------:R-:W1:Y:S01]  /*23d0*/  LDCU.64 UR8, c[0x0][0xb28] ;  /* 0x00016500ff0877ac */ /* 0x000e620008000a00 */
[----:B------:R-:W-:Y:S02]  /*23e0*/  UISETP.NE.AND UP3, UPT, UR42, 0x1, UPT ;  /* 0x000000012a00788c */ /* 0x000fe4000bf65270 */
[----:B--2---:R-:W-:Y:S02]  /*23f0*/  UIMAD.WIDE.U32 UR10, UR41, UR15, URZ ;  /* 0x0000000f290a72a5 */ /* 0x004fe4000f8e00ff */
[----:B------:R-:W-:Y:S02]  /*2400*/  UIMAD.WIDE.U32 UR4, UR43, UR12, URZ ;  /* 0x0000000c2b0472a5 */ /* 0x000fe4000f8e00ff */
[----:B------:R-:W-:-:S02]  /*2410*/  UISETP.NE.AND UP0, UPT, UR14, 0x1, UPT ;  /* 0x000000010e00788c */ /* 0x000fc4000bf05270 */
[----:B------:R-:W-:Y:S01]  /*2420*/  UIMAD.WIDE.U32 UR18, UR39, UR15, URZ ;  /* 0x0000000f271272a5 */ /* 0x000fe2000f8e00ff */
[----:B------:R-:W-:Y:S02]  /*2430*/  UMOV UR10, UR11 ;  /* 0x0000000b000a7c82 */ /* 0x000fe40008000000 */
[----:B------:R-:W-:Y:S01]  /*2440*/  UMOV UR4, UR5 ;  /* 0x0000000500047c82 */ /* 0x000fe20008000000 */
[----:B---3--:R-:W-:Y:S02]  /*2450*/  USHF.R.U32.HI UR10, URZ, UR22, UR10 ;  /* 0x00000016ff0a7299 */ /* 0x008fe4000801160a */
[----:B----4-:R-:W-:Y:S02]  /*2460*/  UISETP.NE.AND UP2, UPT, UR20, 0x1, UPT ;  /* 0x000000011400788c */ /* 0x010fe4000bf45270 */
[----:B------:R-:W-:Y:S02]  /*2470*/  USHF.R.U32.HI UR4, URZ, UR13, UR4 ;  /* 0x0000000dff047299 */ /* 0x000fe40008011604 */
[----:B------:R-:W-:-:S02]  /*2480*/  USEL UR5, UR41, UR10, !UP0 ;  /* 0x0000000a29057287 */ /* 0x000fc4000c000000 */
[----:B------:R-:W-:Y:S02]  /*2490*/  USEL UR6, UR43, UR4, !UP2 ;  /* 0x000000042b067287 */ /* 0x000fe4000d000000 */
[----:B-1----:R-:W-:Y:S01]  /*24a0*/  UIMAD.WIDE.U32 UR10, UR5, UR8, URZ ;  /* 0x00000008050a72a5 */ /* 0x002fe2000f8e00ff */
[----:B------:R-:W-:Y:S01]  /*24b0*/  UMOV UR4, UR19 ;  /* 0x0000001300047c82 */ /* 0x000fe20008000000 */
[----:B------:R-:W-:Y:S02]  /*24c0*/  UIMAD.WIDE.U32 UR16, UR40, UR12, URZ ;  /* 0x0000000c281072a5 */ /* 0x000fe4000f8e00ff */
[----:B------:R-:W-:-:S03]  /*24d0*/  UIMAD.WIDE.U32 UR18, UR6, UR8, URZ ;  /* 0x00000008061272a5 */ /* 0x000fc6000f8e00ff */
[----:B------:R-:W-:Y:S01]  /*24e0*/  UMOV UR10, UR11 ;  /* 0x0000000b000a7c82 */ /* 0x000fe20008000000 */
[----:B------:R-:W-:Y:S02]  /*24f0*/  USHF.R.U32.HI UR4, URZ, UR22, UR4 ;  /* 0x00000016ff047299 */ /* 0x000fe40008011604 */
[----:B------:R-:W-:Y:S01]  /*2500*/  @UP3 USHF.R.U32.HI UR5, URZ, UR9, UR10 ;  /* 0x00000009ff053299 */ /* 0x000fe2000801160a */
[----:B------:R-:W-:Y:S01]  /*2510*/  UMOV UR16, UR17 ;  /* 0x0000001100107c82 */ /* 0x000fe20008000000 */
[----:B------:R-:W-:Y:S01]  /*2520*/  UMOV UR18, UR19 ;  /* 0x0000001300127c82 */ /* 0x000fe20008000000 */
[----:B------:R-:W-:Y:S02]  /*2530*/  USHF.R.U32.HI UR13, URZ, UR13, UR16 ;  /* 0x0000000dff0d7299 */ /* 0x000fe40008011610 */
[----:B------:R-:W-:Y:S02]  /*2540*/  USEL UR4, UR39, UR4, !UP0 ;  /* 0x0000000427047287 */ /* 0x000fe4000c000000 */
[----:B------:R-:W-:-:S02]  /*2550*/  @UP3 USHF.R.U32.HI UR6, URZ, UR9, UR18 ;  /* 0x00000009ff063299 */ /* 0x000fc40008011612 */
[----:B------:R-:W-:Y:S02]  /*2560*/  UIMAD UR10, UR42, UR5, URZ ;  /* 0x000000052a0a72a4 */ /* 0x000fe4000f8e02ff */
[----:B------:R-:W-:Y:S02]  /*2570*/  USEL UR5, UR40, UR13, !UP2 ;  /* 0x0000000d28057287 */ /* 0x000fe4000d000000 */
[----:B------:R-:W-:Y:S02]  /*2580*/  UIMAD UR12, UR42, UR6, URZ ;  /* 0x000000062a0c72a4 */ /* 0x000fe4000f8e02ff */
[----:B------:R-:W-:Y:S02]  /*2590*/  UISETP.GE.AND UP0, UPT, UR4, UR10, UPT ;  /* 0x0000000a0400728c */ /* 0x000fe4000bf06270 */
[----:B------:R-:W-:Y:S02]  /*25a0*/  UIMAD.WIDE.U32 UR10, UR4, UR8, URZ ;  /* 0x00000008040a72a5 */ /* 0x000fe4000f8e00ff */
[----:B------:R-:W-:-:S02]  /*25b0*/  UISETP.GE.OR UP0, UPT, UR5, UR12, UP0 ;  /* 0x0000000c0500728c */ /* 0x000fc40008706670 */
        /* <DEDUP_REMOVED lines=19> */
.L_x_40:
[----:B------:R-:W3:Y:S02]  /*26f0*/  LDCU UR4, c[0x0][0xb30] ;  /* 0x00016600ff0477ac */ /* 0x000ee40008000800 */
[----:B---3--:R-:W-:-:S09]  /*2700*/  UISETP.NE.AND UP0, UPT, UR4, 0x1, UPT ;  /* 0x000000010400788c */ /* 0x008fd2000bf05270 */
[----:B------:R-:W-:Y:S05]  /*2710*/  BRA.U UP0, `(.L_x_41) ;  /* 0x0000000100447547 */ /* 0x000fea000b800000 */
[----:B------:R-:W3:Y:S01]  /*2720*/  LDCU.128 UR12, c[0x0][0xb10] ;  /* 0x00016200ff0c77ac */ /* 0x000ee20008000c00 */
[----:B------:R-:W4:Y:S01]  /*2730*/  LDCU UR10, c[0x0][0xb0c] ;  /* 0x00016180ff0a77ac */ /* 0x000f220008000800 */
[----:B------:R-:W1:Y:S01]  /*2740*/  LDCU UR6, c[0x0][0xb20] ;  /* 0x00016400ff0677ac */ /* 0x000e620008000800 */
[----:B---3--:R-:W-:Y:S02]  /*2750*/  UIMAD.WIDE.U32 UR8, UR40, UR12, URZ ;  /* 0x0000000c280872a5 */ /* 0x008fe4000f8e00ff */
[----:B------:R-:W-:Y:S02]  /*2760*/  UIMAD.WIDE.U32 UR4, UR39, UR15, URZ ;  /* 0x0000000f270472a5 */ /* 0x000fe4000f8e00ff */
[----:B----4-:R-:W-:Y:S02]  /*2770*/  UISETP.NE.AND UP2, UPT, UR10, 0x1, UPT ;  /* 0x000000010a00788c */ /* 0x010fe4000bf45270 */
[----:B------:R-:W-:Y:S01]  /*2780*/  UISETP.NE.AND UP0, UPT, UR14, 0x1, UPT ;  /* 0x000000010e00788c */ /* 0x000fe2000bf05270 */
[----:B------:R-:W-:-:S02]  /*2790*/  UMOV UR8, UR9 ;  /* 0x0000000900087c82 */ /* 0x000fc40008000000 */
[----:B------:R-:W-:Y:S01]  /*27a0*/  UMOV UR4, UR5 ;  /* 0x0000000500047c82 */ /* 0x000fe20008000000 */
[----:B------:R-:W-:Y:S02]  /*27b0*/  USHF.R.U32.HI UR13, URZ, UR13, UR8 ;  /* 0x0000000dff0d7299 */ /* 0x000fe40008011608 */
[----:B-1----:R-:W-:Y:S02]  /*27c0*/  USHF.R.U32.HI UR4, URZ, UR6, UR4 ;  /* 0x00000006ff047299 */ /* 0x002fe40008011604 */
[----:B------:R-:W-:Y:S02]  /*27d0*/  USEL UR5, UR40, UR13, !UP2 ;  /* 0x0000000d28057287 */ /* 0x000fe4000d000000 */
[----:B------:R-:W-:-:S04]  /*27e0*/  USEL UR4, UR39, UR4, !UP0 ;  /* 0x0000000427047287 */ /* 0x000fc8000c000000 */
[----:B------:R-:W-:Y:S02]  /*27f0*/  UIADD3 UR6, UPT, UPT, UR5, -UR4, URZ ;  /* 0x8000000405067290 */ /* 0x000fe4000fffe0ff */
[----:B------:R-:W-:Y:S02]  /*2800*/  UIADD3 UR4, UPT, UPT, -UR5, UR4, URZ ;  /* 0x0000000405047290 */ /* 0x000fe4000fffe1ff */
[----:B------:R-:W-:Y:S02]  /*2810*/  UIMAD UR39, UR6, UR14, UR39 ;  /* 0x0000000e062772a4 */ /* 0x000fe4000f8e0227 */
[----:B------:R-:W-:-:S12]  /*2820*/  UIMAD UR40, UR4, UR10, UR40 ;  /* 0x0000000a042872a4 */ /* 0x000fd8000f8e0228 */
.L_x_41:
[----:B------:R-:W-:Y:S01]  /*2830*/  VIADD R11, R11, 0x1 ;  /* 0x000000010b0b7836 */ /* 0x000fe20000000000 */
[----:B------:R-:W-:Y:S02]  /*2840*/  R2UR UR5, R84 ;  /* 0x00000000540572ca */ /* 0x000fe400000e0000 */
[----:B------:R-:W-:Y:S02]  /*2850*/  R2UR UR4, R83 ;  /* 0x00000000530472ca */ /* 0x000fe400000e0000 */
[C---:B------:R-:W-:Y:S02]  /*2860*/  ISETP.NE.AND P0, PT, R11.reuse, 0x2, PT ;  /* 0x000000020b00780c */ /* 0x040fe40003f05270 */
[----:B------:R-:W-:Y:S02]  /*2870*/  PLOP3.LUT P1, PT, PT, PT, PT, 0x80, 0x8 ;  /* 0x000000000008781c */ /* 0x000fe40003f2f070 */
[----:B------:R-:W-:Y:S02]  /*2880*/  SEL R3, RZ, 0x1, P0 ;  /* 0x00000001ff037807 */ /* 0x000fe40000000000 */
[----:B------:R-:W-:-:S02]  /*2890*/  SEL R11, R11, RZ, P0 ;  /* 0x000000ff0b0b7207 */ /* 0x000fc40000000000 */
[----:B------:R-:W-:Y:S01]  /*28a0*/  LOP3.LUT R10, R10, R3, RZ, 0x3c, !PT ;  /* 0x000000030a0a7212 */ /* 0x000fe200078e3cff */
[----:B------:R-:W-:Y:S02]  /*28b0*/  UIADD3 UR16, UPT, UPT, UR40, UR5, URZ ;  /* 0x0000000528107290 */ /* 0x000fe4000fffe0ff */
[----:B------:R-:W-:Y:S01]  /*28c0*/  UIADD3 UR20, UPT, UPT, UR39, UR4, URZ ;  /* 0x0000000427147290 */ /* 0x000fe2000fffe0ff */
[----:B------:R-:W-:Y:S11]  /*28d0*/  BRA.U UP1, `(.L_x_42) ;  /* 0xfffffff101447547 */ /* 0x000ff6000b83ffff */
[----:B------:R-:W-:Y:S01]  /*28e0*/  UIADD3 UR21, UPT, UPT, UR21, 0x20, URZ ;  /* 0x0000002015157890 */ /* 0x000fe2000fffe0ff */
[----:B------:R-:W-:-:S03]  /*28f0*/  SHF.L.U32 R3, R12, 0x1f, RZ ;  /* 0x0000001f0c037819 */ /* 0x000fc600000006ff */
[----:B------:R-:W-:-:S09]  /*2900*/  ULEA UR4, UR7, UR21, 0x3 ;  /* 0x0000001507047291 */ /* 0x000fd2000f8e18ff */
[----:B------:R-:W3:Y:S02]  /*2910*/  SYNCS.PHASECHK.TRANS64.TRYWAIT P0, [UR4], R3 ;  /* 0x00000003ff0075a7 */ /* 0x000ee40008001104 */
[----:B---3--:R-:W-:Y:S05]  /*2920*/  @!P0 BRA `(.L_x_43) ;  /* 0x0000006c00bc8947 */ /* 0x008fea0003800000 */
.L_x_143:
[----:B------:R-:W-:-:S04]  /*2930*/  UIADD3 UR4, UPT, UPT, UR7, 0x1, URZ ;  /* 0x0000000107047890 */ /* 0x000fc8000fffe0ff */
[----:B------:R-:W-:-:S04]  /*2940*/  UISETP.NE.AND UP0, UPT, UR4, 0x4, UPT ;  /* 0x000000040400788c */ /* 0x000fc8000bf05270 */
[----:B------:R-:W-:Y:S02]  /*2950*/  USEL UR6, URZ, 0x1, UP0 ;  /* 0x00000001ff067887 */ /* 0x000fe40008000000 */
[----:B------:R-:W-:-:S04]  /*2960*/  USEL UR4, UR4, URZ, UP0 ;  /* 0x000000ff04047287 */ /* 0x000fc80008000000 */
[----:B------:R-:W-:Y:S01]  /*2970*/  ULEA UR5, UR4, UR21, 0x3 ;  /* 0x0000001504057291 */ /* 0x000fe2000f8e18ff */
[----:B------:R-:W-:-:S04]  /*2980*/  LOP3.LUT R2, R12, UR6, RZ, 0x3c, !PT ;  /* 0x000000060c027c12 */ /* 0x000fc8000f8e3cff */
[----:B-1----:R-:W-:-:S04]  /*2990*/  SHF.L.U32 R3, R2, 0x1f, RZ ;  /* 0x0000001f02037819 */ /* 0x002fc800000006ff */
[----:B------:R-:W1:Y:S02]  /*29a0*/  SYNCS.PHASECHK.TRANS64.TRYWAIT P0, [UR5], R3 ;  /* 0x00000003ff0075a7 */ /* 0x000e640008001105 */
[----:B-1----:R-:W-:Y:S05]  /*29b0*/  @!P0 BRA `(.L_x_44) ;  /* 0x0000006c00b08947 */ /* 0x002fea0003800000 */
.L_x_145:
        /* <DEDUP_REMOVED lines=9> */
.L_x_147:
[----:B------:R-:W-:-:S04]  /*2a50*/  UIADD3 UR4, UPT, UPT, UR4, 0x1, URZ ;  /* 0x0000000104047890 */ /* 0x000fc8000fffe0ff */
[----:B------:R-:W-:-:S04]  /*2a60*/  UISETP.NE.AND UP0, UPT, UR4, 0x4, UPT ;  /* 0x000000040400788c */ /* 0x000fc8000bf05270 */
[----:B------:R-:W-:Y:S02]  /*2a70*/  USEL UR5, URZ, 0x1, UP0 ;  /* 0x00000001ff057887 */ /* 0x000fe40008000000 */
[----:B------:R-:W-:-:S04]  /*2a80*/  USEL UR4, UR4, URZ, UP0 ;  /* 0x000000ff04047287 */ /* 0x000fc80008000000 */
[----:B------:R-:W-:Y:S01]  /*2a90*/  ULEA UR4, UR4, UR21, 0x3 ;  /* 0x0000001504047291 */ /* 0x000fe2000f8e18ff */
[----:B-1----:R-:W-:-:S04]  /*2aa0*/  LOP3.LUT R3, R2, UR5, RZ, 0x3c, !PT ;  /* 0x0000000502037c12 */ /* 0x002fc8000f8e3cff */
[----:B------:R-:W-:Y:S01]  /*2ab0*/  SHF.L.U32 R3, R3, 0x1f, RZ ;  /* 0x0000001f03037819 */ /* 0x000fe200000006ff */
[----:B------:R-:W-:-:S07]  /*2ac0*/  IMAD.U32 R0, RZ, RZ, UR4 ;  /* 0x00000004ff007e24 */ /* 0x000fce000f8e00ff */
.L_x_46:
[----:B-1----:R1:W3:Y:S02]  /*2ad0*/  SYNCS.PHASECHK.TRANS64.TRYWAIT P0, [R0+URZ], R3 ;  /* 0x00000003000075a7 */ /* 0x0022e400080011ff */
[----:B---3--:R-:W-:Y:S05]  /*2ae0*/  @!P0 NANOSLEEP.SYNCS 0x989680 ;  /* 0x009896800000895d */ /* 0x008fea0003900000 */
[----:B------:R-:W3:Y:S02]  /*2af0*/  @!P0 SYNCS.PHASECHK.TRANS64 P0, [R0+URZ], R3 ;  /* 0x00000003000085a7 */ /* 0x000ee400080010ff */
[----:B--23--:R-:W-:Y:S05]  /*2b00*/  @P0 EXIT ;  /* 0x000000000000094d */ /* 0x00cfea0003800000 */
[----:B------:R-:W-:Y:S05]  /*2b10*/  BRA `(.L_x_46) ;  /* 0xfffffffc00ec7947 */ /* 0x000fea000383ffff */
.L_x_22:
[----:B------:R-:W2:Y:S02]  /*2b20*/  S2UR UR4, SR_CgaCtaId ;  /* 0x00000000000479c3 */ /* 0x000ea40000008800 */
[----:B--2---:R-:W-:-:S04]  /*2b30*/  UISETP.NE.AND UP0, UPT, UR4, URZ, UPT ;  /* 0x000000ff0400728c */ /* 0x004fc8000bf05270 */
[----:B------:R-:W-:-:S09]  /*2b40*/  UISETP.NE.OR UP0, UPT, UR17, 0x1, UP0 ;  /* 0x000000011100788c */ /* 0x000fd20008705670 */
[----:B------:R-:W-:Y:S05]  /*2b50*/  BRA.U UP0, `(.L_x_47) ;  /* 0x00000005004c7547 */ /* 0x000fea000b800000 */
[----:B------:R-:W2:Y:S01]  /*2b60*/  S2UR UR5, SR_CgaCtaId ;  /* 0x00000000000579c3 */ /* 0x000ea20000008800 */
[----:B------:R-:W-:Y:S01]  /*2b70*/  UMOV UR4, 0x400 ;  /* 0x0000040000047882 */ /* 0x000fe20000000000 */
[----:B------:R-:W-:Y:S01]  /*2b80*/  ISETP.GE.U32.AND P2, PT, R0, 0x4, PT ;  /* 0x000000040000780c */ /* 0x000fe20003f46070 */
[----:B------:R-:W-:Y:S01]  /*2b90*/  IMAD.MOV.U32 R12, RZ, RZ, 0x1 ;  /* 0x00000001ff0c7424 */ /* 0x000fe200078e00ff */
[----:B------:R-:W-:Y:S02]  /*2ba0*/  CS2R R10, SRZ ;  /* 0x00000000000a7805 */ /* 0x000fe4000001ff00 */
[----:B------:R-:W-:Y:S01]  /*2bb0*/  CS2R R8, SRZ ;  /* 0x0000000000087805 */ /* 0x000fe2000001ff00 */
[----:B--2---:R-:W-:-:S03]  /*2bc0*/  ULEA UR6, UR5, UR4, 0x18 ;  /* 0x0000000405067291 */ /* 0x004fc6000f8ec0ff */
[----:B------:R-:W-:-:S09]  /*2bd0*/  UMOV UR5, URZ ;  /* 0x000000ff00057c82 */ /* 0x000fd20008000000 */
.L_x_51:
[----:B------:R-:W-:Y:S02]  /*2be0*/  LEA R2, R8, UR6, 0x3 ;  /* 0x0000000608027c11 */ /* 0x000fe4000f8e18ff */
[----:B------:R-:W-:-:S03]  /*2bf0*/  SHF.L.U32 R5, R9, 0x1f, RZ ;  /* 0x0000001f09057819 */ /* 0x000fc600000006ff */
[----:B------:R-:W-:Y:S01]  /*2c00*/  VIADD R4, R2, 0x100 ;  /* 0x0000010002047836 */ /* 0x000fe20000000000 */
[----:B------:R-:W2:Y:S02]  /*2c10*/  SYNCS.PHASECHK.TRANS64.TRYWAIT P0, [R2+URZ+0xf0], R5 ;  /* 0x0000f005020075a7 */ /* 0x000ea400080011ff */
[----:B--2---:R-:W-:Y:S05]  /*2c20*/  @!P0 BRA `(.L_x_48) ;  /* 0x0000006c00448947 */ /* 0x004fea0003800000 */
.L_x_148:
[----:B------:R-:W-:Y:S01]  /*2c30*/  ULEA UR4, UR5, UR6, 0x3 ;  /* 0x0000000605047291 */ /* 0x000fe2000f8e18ff */
[----:B------:R-:W-:Y:S02]  /*2c40*/  PRMT R4, RZ, 0x654, R4 ;  /* 0x00000654ff047816 */ /* 0x000fe40000000004 */
[----:B--2---:R-:W-:Y:S01]  /*2c50*/  SHF.L.U32 R5, R12, 0x1f, RZ ;  /* 0x0000001f0c057819 */ /* 0x004fe200000006ff */
[----:B------:R-:W-:Y:S01]  /*2c60*/  UIADD3 UR7, UPT, UPT, UR4, 0x90, URZ ;  /* 0x0000009004077890 */ /* 0x000fe2000fffe0ff */
[----:B------:R2:W-:Y:S05]  /*2c70*/  SYNCS.ARRIVE.TRANS64.RED.A1T0 RZ, [R4+URZ], RZ ;  /* 0x000000ff04ff79a7 */ /* 0x0005ea00081004ff */
[----:B------:R-:W-:Y:S01]  /*2c80*/  IMAD.U32 R7, RZ, RZ, UR7 ;  /* 0x00000007ff077e24 */ /* 0x000fe2000f8e00ff */
[----:B------:R-:W3:Y:S04]  /*2c90*/  SYNCS.PHASECHK.TRANS64.TRYWAIT P0, [UR4+0xa0], R5 ;  /* 0x0000a005ff0075a7 */ /* 0x000ee80008001104 */
[----:B------:R-:W-:Y:S01]  /*2ca0*/  PRMT R6, R0, 0x654, R7 ;  /* 0x0000065400067816 */ /* 0x000fe20000000007 */
[----:B--2---:R-:W-:Y:S01]  /*2cb0*/  @!P2 IMAD.MOV.U32 R4, RZ, RZ, 0x10 ;  /* 0x00000010ff04a424 */ /* 0x004fe200078e00ff */
[----:B---3--:R-:W-:Y:S06]  /*2cc0*/  @!P0 BRA `(.L_x_49) ;  /* 0x0000006c00308947 */ /* 0x008fec0003800000 */
.L_x_150:
[----:B------:R-:W-:Y:S01]  /*2cd0*/  ULEA UR8, UR5, UR6, 0x4 ;  /* 0x0000000605087291 */ /* 0x000fe2000f8e20ff */
[----:B------:R-:W-:Y:S01]  /*2ce0*/  SEL R3, R6, R3, !P2 ;  /* 0x0000000306037207 */ /* 0x000fe20005000000 */
[----:B------:R-:W-:Y:S01]  /*2cf0*/  UIADD3 UR9, UPT, UPT, UR4, 0x90, URZ ;  /* 0x0000009004097890 */ /* 0x000fe2000fffe0ff */
[----:B--2---:R-:W-:Y:S01]  /*2d00*/  LEA R2, R11, UR6, 0x3 ;  /* 0x000000060b027c11 */ /* 0x004fe2000f8e18ff */
[----:B------:R-:W-:Y:S01]  /*2d10*/  UIADD3 UR8, UPT, UPT, UR8, 0x120, URZ ;  /* 0x0000012008087890 */ /* 0x000fe2000fffe0ff */
[----:B------:R-:W-:Y:S01]  /*2d20*/  SHF.L.U32 R5, R10, 0x1f, RZ ;  /* 0x0000001f0a057819 */ /* 0x000fe200000006ff */
[----:B------:R2:W-:Y:S01]  /*2d30*/  @!P2 SYNCS.ARRIVE.TRANS64.RED RZ, [R3+URZ], R4 ;  /* 0x0000000403ffa9a7 */ /* 0x0005e200080004ff */
[----:B------:R-:W-:Y:S01]  /*2d40*/  UIADD3 UR4, UPT, UPT, UR5, 0x1, URZ ;  /* 0x0000000105047890 */ /* 0x000fe2000fffe0ff */
[----:B------:R-:W-:-:S03]  /*2d50*/  VIADD R8, R8, 0x1 ;  /* 0x0000000108087836 */ /* 0x000fc60000000000 */
[----:B------:R-:W-:Y:S02]  /*2d60*/  UISETP.NE.AND UP0, UPT, UR4, 0x2, UPT ;  /* 0x000000020400788c */ /* 0x000fe4000bf05270 */
[----:B------:R-:W-:Y:S06]  /*2d70*/  UGETNEXTWORKID.BROADCAST [UR8], [UR9] ;  /* 0x00000000080073ca */ /* 0x000fec0008000100 */
[----:B------:R-:W-:Y:S01]  /*2d80*/  USEL UR7, URZ, 0x1, UP0 ;  /* 0x00000001ff077887 */ /* 0x000fe20008000000 */
[----:B------:R-:W-:Y:S01]  /*2d90*/  ISETP.NE.AND P0, PT, R8, 0x2, PT ;  /* 0x000000020800780c */ /* 0x000fe20003f05270 */
[----:B------:R-:W-:Y:S01]  /*2da0*/  USEL UR5, UR4, URZ, UP0 ;  /* 0x000000ff04057287 */ /* 0x000fe20008000000 */
[----:B------:R-:W3:Y:S03]  /*2db0*/  SYNCS.PHASECHK.TRANS64.TRYWAIT P1, [R2+URZ+0x90], R5 ;  /* 0x00009005020075a7 */ /* 0x000ee600080211ff */
[----:B------:R-:W-:Y:S01]  /*2dc0*/  LOP3.LUT R12, R12, UR7, RZ, 0x3c, !PT ;  /* 0x000000070c0c7c12 */ /* 0x000fe2000f8e3cff */
[----:B--23--:R-:W-:Y:S07]  /*2dd0*/  @!P1 BRA `(.L_x_50) ;  /* 0x0000006c00049947 */ /* 0x00cfee0003800000 */
.L_x_151:
[C---:B------:R-:W-:Y:S01]  /*2de0*/  LEA R4, R11.reuse, UR6, 0x4 ;  /* 0x000000060b047c11 */ /* 0x040fe2000f8e20ff */
[----:B--2---:R-:W-:Y:S01]  /*2df0*/  VIADD R2, R2, 0xa0 ;  /* 0x000000a002027836 */ /* 0x004fe20000000000 */
[----:B------:R-:W-:Y:S01]  /*2e00*/  SEL R8, R8, RZ, P0 ;  /* 0x000000ff08087207 */ /* 0x000fe20000000000 */
[----:B------:R-:W-:-:S03]  /*2e10*/  VIADD R11, R11, 0x1 ;  /* 0x000000010b0b7836 */ /* 0x000fc60000000000 */
[----:B------:R-:W2:Y:S01]  /*2e20*/  LDS.128 R4, [R4+0x120] ;  /* 0x0001200004047984 */ /* 0x000ea20000000c00 */
[----:B------:R-:W-:Y:S02]  /*2e30*/  PRMT R2, RZ, 0x654, R2 ;  /* 0x00000654ff027816 */ /* 0x000fe40000000002 */
[C---:B------:R-:W-:Y:S01]  /*2e40*/  ISETP.NE.AND P1, PT, R11.reuse, 0x2, PT ;  /* 0x000000020b00780c */ /* 0x040fe20003f25270 */
[----:B------:R-:W-:Y:S01]  /*2e50*/  @!PT LDS RZ, [RZ] ;  /* 0x00000000fffff984 */ /* 0x000fe20000000800 */
[----:B------:R-:W-:Y:S01]  /*2e60*/  @!PT LDS RZ, [RZ] ;  /* 0x00000000fffff984 */ /* 0x000fe20000000800 */
[----:B------:R-:W-:Y:S01]  /*2e70*/  @!PT LDS RZ, [RZ] ;  /* 0x00000000fffff984 */ /* 0x000fe20000000800 */
[----:B------:R-:W-:Y:S01]  /*2e80*/  @!PT LDS RZ, [RZ] ;  /* 0x00000000fffff984 */ /* 0x000fe20000000800 */
[----:B------:R3:W-:Y:S06]  /*2e90*/  MEMBAR.ALL.CTA ;  /* 0x0000000000007992 */ /* 0x0007ec0000008000 */
[----:B---3--:R-:W3:Y:S01]  /*2ea0*/  FENCE.VIEW.ASYNC.S ;  /* 0x00000000000073c6 */ /* 0x008ee20000000000 */
[----:B------:R-:W-:Y:S01]  /*2eb0*/  SEL R11, R11, RZ, P1 ;  /* 0x000000ff0b0b7207 */ /* 0x000fe20000800000 */
[----:B---3--:R3:W-:Y:S01]  /*2ec0*/  SYNCS.ARRIVE.TRANS64.RED.A1T0 RZ, [R2+URZ], RZ ;  /* 0x000000ff02ff79a7 */ /* 0x0087e200081004ff */
[----:B--2---:R-:W-:-:S02]  /*2ed0*/  LOP3.LUT P3, RZ, R6, 0x1, RZ, 0xc0, !PT ;  /* 0x0000000106ff7812 */ /* 0x004fc4000786c0ff */
[----:B------:R-:W-:-:S04]  /*2ee0*/  SEL R5, RZ, 0x1, P1 ;  /* 0x00000001ff057807 */ /* 0x000fc80000800000 */
[----:B------:R-:W-:Y:S02]  /*2ef0*/  LOP3.LUT R10, R10, R5, RZ, 0x3c, !PT ;  /* 0x000000050a0a7212 */ /* 0x000fe400078e3cff */
[----:B---3--:R-:W-:-:S04]  /*2f00*/  SEL R2, RZ, 0x1, P0 ;  /* 0x00000001ff027807 */ /* 0x008fc80000000000 */
[----:B------:R-:W-:Y:S01]  /*2f10*/  LOP3.LUT R9, R9, R2, RZ, 0x3c, !PT ;  /* 0x0000000209097212 */ /* 0x000fe200078e3cff */
[----:B------:R-:W-:Y:S06]  /*2f20*/  @P3 BRA `(.L_x_51) ;  /* 0xfffffffc002c3947 */ /* 0x000fec000383ffff */
[----:B------:R-:W-:Y:S01]  /*2f30*/  ULEA UR4, UR5, UR6, 0x3 ;  /* 0x0000000605047291 */ /* 0x000fe2000f8e18ff */
[----:B------:R-:W-:-:S08]  /*2f40*/  SHF.L.U32 R3, R12, 0x1f, RZ ;  /* 0x0000001f0c037819 */ /* 0x000fd000000006ff */
[----:B------:R-:W2:Y:S02]  /*2f50*/  SYNCS.PHASECHK.TRANS64 P0, [UR4+0xa0], R3 ;  /* 0x0000a003ff0075a7 */ /* 0x000ea40008001004 */
[----:B--2---:R-:W-:Y:S05]  /*2f60*/  @P0 BRA `(.L_x_52) ;  /* 0x0000000000080947 */ /* 0x004fea0003800000 */
[----:B------:R-:W2:Y:S02]  /*2f70*/  SYNCS.PHASECHK.TRANS64.TRYWAIT P0, [UR4+0xa0], R3 ;  /* 0x0000a003ff0075a7 */ /* 0x000ea40008001104 */
[----:B--2---:R-:W-:Y:S05]  /*2f80*/  @!P0 BRA `(.L_x_53) ;  /* 0x0000006800ac8947 */ /* 0x004fea0003800000 */
.L_x_52:
[----:B------:R-:W-:-:S04]  /*2f90*/  UIADD3 UR7, UPT, UPT, UR5, 0x1, URZ ;  /* 0x0000000105077890 */ /* 0x000fc8000fffe0ff */
[----:B------:R-:W-:-:S04]  /*2fa0*/  UISETP.NE.AND UP0, UPT, UR7, 0x2, UPT ;  /* 0x000000020700788c */ /* 0x000fc8000bf05270 */
[----:B------:R-:W-:Y:S02]  /*2fb0*/  USEL UR8, URZ, 0x1, UP0 ;  /* 0x00000001ff087887 */ /* 0x000fe40008000000 */
[----:B------:R-:W-:-:S04]  /*2fc0*/  USEL UR7, UR7, URZ, UP0 ;  /* 0x000000ff07077287 */ /* 0x000fc80008000000 */
[----:B------:R-:W-:Y:S01]  /*2fd0*/  ULEA UR7, UR7, UR6, 0x3 ;  /* 0x0000000607077291 */ /* 0x000fe2000f8e18ff */
[----:B--2---:R-:W-:-:S04]  /*2fe0*/  LOP3.LUT R3, R12, UR8, RZ, 0x3c, !PT ;  /* 0x000000080c037c12 */ /* 0x004fc8000f8e3cff */
[----:B------:R-:W-:-:S04]  /*2ff0*/  SHF.L.U32 R0, R3, 0x1f, RZ ;  /* 0x0000001f03007819 */ /* 0x000fc800000006ff */
[----:B------:R-:W2:Y:S02]  /*3000*/  SYNCS.PHASECHK.TRANS64 P0, [UR7+0xa0], R0 ;  /* 0x0000a000ff0075a7 */ /* 0x000ea40008001007 */
[----:B-12---:R-:W-:Y:S05]  /*3010*/  @P0 EXIT ;  /* 0x000000000000094d */ /* 0x006fea0003800000 */
[----:B------:R-:W-:Y:S02]  /*3020*/  SHF.L.U32 R3, R3, 0x1f, RZ ;  /* 0x0000001f03037819 */ /* 0x000fe400000006ff */
[----:B------:R-:W-:-:S07]  /*3030*/  MOV R0, UR7 ;  /* 0x0000000700007c02 */ /* 0x000fce0008000f00 */
.L_x_54:
[----:B-1----:R1:W2:Y:S02]  /*3040*/  SYNCS.PHASECHK.TRANS64.TRYWAIT P0, [R0+URZ+0xa0], R3 ;  /* 0x0000a003000075a7 */ /* 0x0022a400080011ff */
[----:B--2---:R-:W-:Y:S05]  /*3050*/  @!P0 NANOSLEEP.SYNCS 0x989680 ;  /* 0x009896800000895d */ /* 0x004fea0003900000 */
[----:B------:R-:W2:Y:S02]  /*3060*/  @!P0 SYNCS.PHASECHK.TRANS64 P0, [R0+URZ+0xa0], R3 ;  /* 0x0000a003000085a7 */ /* 0x000ea400080010ff */
[----:B--2---:R-:W-:Y:S05]  /*3070*/  @P0 EXIT ;  /* 0x000000000000094d */ /* 0x004fea0003800000 */
[----:B------:R-:W-:Y:S05]  /*3080*/  BRA `(.L_x_54) ;  /* 0xfffffffc00ec7947 */ /* 0x000fea000383ffff */
.L_x_47:
[----:B------:R-:W-:Y:S05]  /*3090*/  BRA.U UP4, `(.L_x_55) ;  /* 0x0000000d04a07547 */ /* 0x000fea000b800000 */
[----:B------:R-:W2:Y:S01]  /*30a0*/  S2UR UR7, SR_CgaCtaId ;  /* 0x00000000000779c3 */ /* 0x000ea20000008800 */
[----:B------:R-:W-:Y:S01]  /*30b0*/  UMOV UR4, 0x40 ;  /* 0x0000004000047882 */ /* 0x000fe20000000000 */
[----:B------:R-:W-:Y:S01]  /*30c0*/  NOP ;  /* 0x0000000000007918 */ /* 0x000fe20000000000 */
[----:B------:R-:W-:Y:S01]  /*30d0*/  UMOV UR6, 0x400 ;  /* 0x0000040000067882 */ /* 0x000fe20000000000 */
[----:B--2---:R-:W-:Y:S02]  /*30e0*/  ULEA UR5, UR7, UR4, 0x18 ;  /* 0x0000000407057291 */ /* 0x004fe4000f8ec0ff */
[----:B------:R-:W-:-:S07]  /*30f0*/  ULEA UR6, UR7, UR6, 0x18 ;  /* 0x0000000607067291 */ /* 0x000fce000f8ec0ff */
[----:B------:R-:W2:Y:S02]  /*3100*/  LDS.U8 R0, [UR5+0x1c] ;  /* 0x00001c05ff007984 */ /* 0x000ea40008000000 */
[----:B--2---:R-:W-:-:S13]  /*3110*/  ISETP.NE.AND P0, PT, R0, RZ, PT ;  /* 0x000000ff0000720c */ /* 0x004fda0003f05270 */
[----:B------:R-:W-:Y:S05]  /*3120*/  @P0 BRA `(.L_x_56) ;  /* 0x0000000000580947 */ /* 0x000fea0003800000 */
[----:B------:R-:W-:-:S13]  /*3130*/  ELECT P0, URZ, PT ;  /* 0x0000000000ff782f */ /* 0x000fda0003800000 */
[----:B------:R-:W-:Y:S05]  /*3140*/  @!P0 BRA `(.L_x_57) ;  /* 0x0000000000608947 */ /* 0x000fea0003800000 */
[----:B------:R-:W-:Y:S01]  /*3150*/  UMOV UR4, 0x10 ;  /* 0x0000001000047882 */ /* 0x000fe20000000000 */
[----:B------:R-:W-:Y:S01]  /*3160*/  HFMA2 R0, -RZ, RZ, 0, 5.9604644775390625e-08 ;  /* 0x00000001ff007431 */ /* 0x000fe200000001ff */
[----:B------:R-:W-:-:S03]  /*3170*/  MOV R3, 0xffff ;  /* 0x0000ffff00037802 */ /* 0x000fc60000000f00 */
[----:B------:R-:W-:Y:S04]  /*3180*/  DEPBAR.LE SB2, 0x36 ;  /* 0x0000ad800000791a */ /* 0x000fe80000000000 */
[----:B------:R-:W2:Y:S02]  /*3190*/  UTCATOMSWS.FIND_AND_SET.ALIGN UP0, UR4, UR4 ;  /* 0x00000004000475e3 */ /* 0x000ea40008000800 */
[----:B--2---:R-:W-:Y:S01]  /*31a0*/  MOV R4, UR4 ;  /* 0x0000000400047c02 */ /* 0x004fe20008000f00 */
[----:B------:R-:W-:Y:S06]  /*31b0*/  BRA.U UP0, `(.L_x_58) ;  /* 0x0000000100187547 */ /* 0x000fec000b800000 */
.L_x_59:
[----:B------:R-:W-:Y:S05]  /*31c0*/  NANOSLEEP 0x64 ;  /* 0x000000640000795d */ /* 0x000fea0003800000 */
[----:B------:R-:W-:-:S05]  /*31d0*/  UMOV UR4, 0x10 ;  /* 0x0000001000047882 */ /* 0x000fca0000000000 */
[----:B------:R-:W-:Y:S04]  /*31e0*/  DEPBAR.LE SB2, 0x36 ;  /* 0x0000ad800000791a */ /* 0x000fe80000000000 */
[----:B------:R-:W2:Y:S02]  /*31f0*/  UTCATOMSWS.FIND_AND_SET.ALIGN UP0, UR4, UR4 ;  /* 0x00000004000475e3 */ /* 0x000ea40008000800 */
[----:B--2---:R-:W-:Y:S01]  /*3200*/  MOV R4, UR4 ;  /* 0x0000000400047c02 */ /* 0x004fe20008000f00 */
[----:B------:R-:W-:Y:S05]  /*3210*/  BRA.U !UP0, `(.L_x_59) ;  /* 0xfffffffd08e87547 */ /* 0x000fea000b83ffff */
.L_x_58:
[-C--:B------:R-:W-:Y:S02]  /*3220*/  SHF.L.U32 R3, R3, R4.reuse, RZ ;  /* 0x0000000403037219 */ /* 0x080fe400000006ff */
[----:B------:R-:W-:Y:S01]  /*3230*/  SHF.L.U32 R0, R0, R4, RZ ;  /* 0x0000000400007219 */ /* 0x000fe200000006ff */
[----:B------:R-:W-:Y:S02]  /*3240*/  IMAD.SHL.U32 R4, R4, 0x20, RZ ;  /* 0x0000002004047824 */ /* 0x000fe400078e00ff */
[----:B------:R2:W-:Y:S04]  /*3250*/  ATOMS.OR RZ, [UR5+0x14], R3 ;  /* 0x00001403ffff798c */ /* 0x0005e8000b000005 */
[----:B------:R2:W-:Y:S04]  /*3260*/  ATOMS.OR RZ, [UR5+0x18], R0 ;  /* 0x00001800ffff798c */ /* 0x0005e8000b000005 */
[----:B------:R2:W-:Y:S01]  /*3270*/  STS [UR6+0x140], R4 ;  /* 0x00014004ff007988 */ /* 0x0005e20008000806 */
[----:B------:R-:W-:Y:S05]  /*3280*/  BRA `(.L_x_57) ;  /* 0x0000000000107947 */ /* 0x000fea0003800000 */
.L_x_56:
[----:B------:R-:W-:Y:S02]  /*3290*/  MOV R0, 0xffffffff ;  /* 0xffffffff00007802 */ /* 0x000fe40000000f00 */
[----:B------:R-:W-:-:S03]  /*32a0*/  MOV R4, 0x32d0 ;  /* 0x000032d000047802 */ /* 0x000fc60000000f00 */
[----:B------:R2:W-:Y:S04]  /*32b0*/  STS [UR6+0x140], R0 ;  /* 0x00014000ff007988 */ /* 0x0005e80008000806 */
[----:B-12--5:R-:W-:Y:S05]  /*32c0*/  CALL.REL.NOINC `($__internal_1_$__cuda_sm10x_tcgen05_guardrail_trap_phase_invalid_during_alloc) ;  /* 0x0000006c00f47944 */ /* 0x026fea0003c00000 */
.L_x_57:
[----:B------:R-:W-:Y:S05]  /*32d0*/  WARPSYNC.ALL ;  /* 0x0000000000007948 */ /* 0x000fea0003800000 */
[----:B------:R-:W3:Y:S01]  /*32e0*/  S2UR UR4, SR_CgaCtaId ;  /* 0x00000000000479c3 */ /* 0x000ee20000008800 */
[----:B------:R-:W-:Y:S01]  /*32f0*/  UMOV UR17, 0x400 ;  /* 0x0000040000117882 */ /* 0x000fe20000000000 */
[----:B------:R-:W-:-:S06]  /*3300*/  NOP ;  /* 0x0000000000007918 */ /* 0x000fcc0000000000 */
[----:B------:R-:W-:Y:S06]  /*3310*/  BAR.ARV 0x6, 0xa0 ;  /* 0x0182800000007b1d */ /* 0x000fec0000002000 */
[----:B------:R-:W4:Y:S01]  /*3320*/  LDCU UR5, c[0x0][0x38c] ;  /* 0x00007180ff0577ac */ /* 0x000f220008000800 */
[----:B------:R-:W-:Y:S01]  /*3330*/  LOP3.LUT R2, R2, 0xffff, RZ, 0xc0, !PT ;  /* 0x0000ffff02027812 */ /* 0x000fe200078ec0ff */
[----:B------:R-:W-:Y:S01]  /*3340*/  IMAD.MOV.U32 R11, RZ, RZ, 0x1 ;  /* 0x00000001ff0b7424 */ /* 0x000fe200078e00ff */
[----:B------:R-:W-:Y:S01]  /*3350*/  CS2R R8, SRZ ;  /* 0x0000000000087805 */ /* 0x000fe2000001ff00 */
[----:B------:R-:W1:Y:S01]  /*3360*/  LDCU UR8, c[0x0][0x38c] ;  /* 0x00007180ff0877ac */ /* 0x000e620008000800 */
[----:B------:R-:W-:Y:S01]  /*3370*/  R2UR UR19, R2 ;  /* 0x00000000021372ca */ /* 0x000fe200000e0000 */
[----:B------:R-:W-:Y:S01]  /*3380*/  IMAD.MOV.U32 R10, RZ, RZ, RZ ;  /* 0x000000ffff0a7224 */ /* 0x000fe200078e00ff */
[----:B------:R-:W-:Y:S01]  /*3390*/  UMOV UR22, URZ ;  /* 0x000000ff00167c82 */ /* 0x000fe20008000000 */
[----:B------:R-:W-:Y:S01]  /*33a0*/  UMOV UR14, URZ ;  /* 0x000000ff000e7c82 */ /* 0x000fe20008000000 */
[----:B---3--:R-:W-:Y:S01]  /*33b0*/  ULEA UR17, UR4, UR17, 0x18 ;  /* 0x0000001104117291 */ /* 0x008fe2000f8ec0ff */
[----:B------:R-:W-:Y:S01]  /*33c0*/  UMOV UR26, 0x0 ;  /* 0x00000000001a7882 */ /* 0x000fe20000000000 */
[----:B------:R-:W-:-:S02]  /*33d0*/  UMOV UR27, 0x4400490 ;  /* 0x04400490001b7882 */ /* 0x000fc40000000000 */
[----:B------:R-:W-:Y:S02]  /*33e0*/  UIADD3 UR6, UPT, UPT, UR17, 0x8800, URZ ;  /* 0x0000880011067890 */ /* 0x000fe4000fffe0ff */
[----:B------:R-:W-:Y:S02]  /*33f0*/  UIADD3 UR7, UPT, UPT, UR17, 0xc800, URZ ;  /* 0x0000c80011077890 */ /* 0x000fe4000fffe0ff */
[----:B----4-:R-:W-:Y:S01]  /*3400*/  UIADD3 UR5, UPT, UPT, UR5, 0x1f, URZ ;  /* 0x0000001f05057890 */ /* 0x010fe2000fffe0ff */
[----:B--2---:R-:W2:Y:S01]  /*3410*/  LDS R0, [UR17+0x140] ;  /* 0x00014011ff007984 */ /* 0x004ea20008000800 */
[----:B------:R-:W-:Y:S02]  /*3420*/  USHF.R.U32.HI UR6, URZ, 0x4, UR6 ;  /* 0x00000004ff067899 */ /* 0x000fe40008011606 */
[----:B------:R-:W-:Y:S02]  /*3430*/  USHF.R.S32.HI UR4, URZ, 0x1f, UR5 ;  /* 0x0000001fff047899 */ /* 0x000fe40008011405 */
[----:B------:R-:W-:-:S02]  /*3440*/  ULOP3.LUT UR6, UR6, 0x3fff, URZ, 0xc0, !UPT ;  /* 0x00003fff06067892 */ /* 0x000fc4000f8ec0ff */
[----:B------:R-:W-:Y:S02]  /*3450*/  ULEA.HI UR4, UR4, UR5, URZ, 0x5 ;  /* 0x0000000504047291 */ /* 0x000fe4000f8f28ff */
[----:B------:R-:W-:Y:S02]  /*3460*/  USHF.R.U32.HI UR5, URZ, 0x4, UR7 ;  /* 0x00000004ff057899 */ /* 0x000fe40008011607 */
[----:B------:R-:W-:Y:S02]  /*3470*/  USHF.R.S32.HI UR28, URZ, 0x5, UR4 ;  /* 0x00000005ff1c7899 */ /* 0x000fe40008011404 */
[----:B------:R-:W-:Y:S02]  /*3480*/  ULOP3.LUT UR5, UR5, 0x3fff, URZ, 0xc0, !UPT ;  /* 0x00003fff05057892 */ /* 0x000fe4000f8ec0ff */
[----:B------:R-:W-:Y:S02]  /*3490*/  UISETP.LT.AND UP0, UPT, UR28, 0x1, UPT ;  /* 0x000000011c00788c */ /* 0x000fe4000bf01270 */
[----:B------:R-:W-:-:S02]  /*34a0*/  ULOP3.LUT UR20, UR6, 0x10000, URZ, 0xfc, !UPT ;  /* 0x0001000006147892 */ /* 0x000fc4000f8efcff */
[----:B------:R-:W-:Y:S02]  /*34b0*/  USEL UR29, UR28, 0x1, !UP0 ;  /* 0x000000011c1d7887 */ /* 0x000fe4000c000000 */
[----:B------:R-:W-:Y:S02]  /*34c0*/  ULOP3.LUT UR21, UR5, 0x10000, URZ, 0xfc, !UPT ;  /* 0x0001000005157892 */ /* 0x000fe4000f8efcff */
[----:B------:R-:W-:Y:S02]  /*34d0*/  UIADD3 UR29, UPT, UPT, -UR29, URZ, URZ ;  /* 0x000000ff1d1d7290 */ /* 0x000fe4000fffe1ff */
[----:B-1----:R-:W-:Y:S01]  /*34e0*/  UISETP.GE.AND UP4, UPT, UR8, 0x1, UPT ;  /* 0x000000010800788c */ /* 0x002fe2000bf86270 */
[----:B------:R-:W-:Y:S01]  /*34f0*/  UMOV UR24, 0x0 ;  /* 0x0000000000187882 */ /* 0x000fe20000000000 */
[----:B------:R-:W-:Y:S01]  /*3500*/  UMOV UR25, 0x4400490 ;  /* 0x0440049000197882 */ /* 0x000fe20000000000 */
[----:B--2---:R-:W-:-:S15]  /*3510*/  R2UR UR30, R0 ;  /* 0x00000000001e72ca */ /* 0x004fde00000e0000 */
.L_x_66:
[----:B------:R-:W-:Y:S02]  /*3520*/  LEA R0, R10, UR17, 0x3 ;  /* 0x000000110a007c11 */ /* 0x000fe4000f8e18ff */
[----:B------:R-:W-:Y:S02]  /*3530*/  SHF.L.U32 R5, R9, 0x1f, RZ ;  /* 0x0000001f09057819 */ /* 0x000fe400000006ff */
[----:B------:R-:W-:Y:S01]  /*3540*/  PLOP3.LUT P0, PT, PT, PT, UP4, 0x80, 0x8 ;  /* 0x000000000008781c */ /* 0x000fe20003f0f048 */
[----:B------:R-:W-:Y:S01]  /*3550*/  VIADD R3, R0, 0xa0 ;  /* 0x000000a000037836 */ /* 0x000fe20000000000 */
[----:B-1----:R-:W1:Y:S02]  /*3560*/  SYNCS.PHASECHK.TRANS64.TRYWAIT P1, [R0+URZ+0x90], R5 ;  /* 0x00009005000075a7 */ /* 0x002e6400080211ff */
[----:B-1-3--:R-:W-:Y:S09]  /*3570*/  @!P1 BRA `(.L_x_60) ;  /* 0x0000006400489947 */ /* 0x00aff20003800000 */
.L_x_153:
[----:B------:R-:W-:Y:S01]  /*3580*/  LEA R4, R10, UR17, 0x4 ;  /* 0x000000110a047c11 */ /* 0x000fe2000f8e20ff */
[----:B------:R-:W-:Y:S01]  /*3590*/  @UP4 ULEA UR4, UR14, UR17, 0x3 ;  /* 0x000000110e044291 */ /* 0x000fe2000f8e18ff */
[----:B------:R-:W-:Y:S01]  /*35a0*/  PLOP3.LUT P2, PT, PT, PT, PT, 0x80, 0x8 ;  /* 0x000000000008781c */ /* 0x000fe20003f4f070 */
[----:B------:R-:W-:Y:S01]  /*35b0*/  ULEA UR23, UR22, UR17, 0x3 ;  /* 0x0000001116177291 */ /* 0x000fe2000f8e18ff */
[----:B------:R-:W-:Y:S02]  /*35c0*/  PRMT R3, RZ, 0x654, R3 ;  /* 0x00000654ff037816 */ /* 0x000fe40000000003 */
[----:B-1----:R-:W1:Y:S01]  /*35d0*/  LDS.128 R4, [R4+0x120] ;  /* 0x0001200004047984 */ /* 0x002e620000000c00 */
[----:B------:R-:W-:Y:S02]  /*35e0*/  @P0 SHF.L.U32 R2, R8, 0x1f, RZ ;  /* 0x0000001f08020819 */ /* 0x000fe400000006ff */
[----:B------:R-:W-:Y:S01]  /*35f0*/  SHF.L.U32 R0, R11, 0x1f, RZ ;  /* 0x0000001f0b007819 */ /* 0x000fe200000006ff */
[----:B------:R-:W-:Y:S01]  /*3600*/  @!PT LDS RZ, [RZ] ;  /* 0x00000000fffff984 */ /* 0x000fe20000000800 */
[----:B------:R-:W-:Y:S01]  /*3610*/  @!PT LDS RZ, [RZ] ;  /* 0x00000000fffff984 */ /* 0x000fe20000000800 */
[----:B------:R-:W-:Y:S01]  /*3620*/  @!PT LDS RZ, [RZ] ;  /* 0x00000000fffff984 */ /* 0x000fe20000000800 */
[----:B------:R-:W-:Y:S01]  /*3630*/  @!PT LDS RZ, [RZ] ;  /* 0x00000000fffff984 */ /* 0x000fe20000000800 */
[----:B------:R2:W-:Y:S06]  /*3640*/  MEMBAR.ALL.CTA ;  /* 0x0000000000007992 */ /* 0x0005ec0000008000 */
[----:B--2---:R-:W2:Y:S02]  /*3650*/  FENCE.VIEW.ASYNC.S ;  /* 0x00000000000073c6 */ /* 0x004ea40000000000 */
[----:B--2---:R2:W-:Y:S01]  /*3660*/  SYNCS.ARRIVE.TRANS64.RED.A1T0 RZ, [R3+URZ], RZ ;  /* 0x000000ff03ff79a7 */ /* 0x0045e200081004ff */
[----:B------:R2:W3:Y:S01]  /*3670*/  @P0 SYNCS.PHASECHK.TRANS64.TRYWAIT P2, [UR4], R2 ;  /* 0x00000002ff0005a7 */ /* 0x0004e20008041104 */
[----:B------:R-:W-:Y:S01]  /*3680*/  ULEA.HI UR4, UR22, UR22, URZ, 0x1 ;  /* 0x0000001616047291 */ /* 0x000fe2000f8f08ff */
[----:B-1----:R-:W-:-:S03]  /*3690*/  LOP3.LUT P1, RZ, R6, 0x1, RZ, 0xc0, !PT ;  /* 0x0000000106ff7812 */ /* 0x002fc6000782c0ff */
[----:B------:R-:W-:Y:S02]  /*36a0*/  USHF.L.U32 UR18, UR4, 0x7, URZ ;  /* 0x0000000704127899 */ /* 0x000fe400080006ff */
[----:B------:R-:W-:Y:S02]  /*36b0*/  ULOP3.LUT UR4, UR4, 0xffe, URZ, 0xc0, !UPT ;  /* 0x00000ffe04047892 */ /* 0x000fe4000f8ec0ff */
[----:B------:R-:W-:Y:S02]  /*36c0*/  ULOP3.LUT UR18, UR18, 0xffffff00, URZ, 0xc0, !UPT ;  /* 0xffffff0012127892 */ /* 0x000fe4000f8ec0ff */
[----:B------:R-:W-:Y:S02]  /*36d0*/  UIADD3 UR4, UPT, UPT, -UR4, UR22, URZ ;  /* 0x0000001604047290 */ /* 0x000fe4000fffe1ff */
[----:B------:R-:W-:Y:S01]  /*36e0*/  UIADD3 UR18, UPT, UPT, UR30, UR18, URZ ;  /* 0x000000121e127290 */ /* 0x000fe2000fffe0ff */
[----:B------:R-:W1:Y:S03]  /*36f0*/  SYNCS.PHASECHK.TRANS64.TRYWAIT P0, [UR23+0xd0], R0 ;  /* 0x0000d000ff0075a7 */ /* 0x000e660008001117 */
[----:B------:R-:W-:Y:S01]  /*3700*/  ULEA UR18, UR4, UR18, 0x14 ;  /* 0x0000001204127291 */ /* 0x000fe2000f8ea0ff */
[----:B-123--:R-:W-:Y:S11]  /*3710*/  @!P0 BRA `(.L_x_61) ;  /* 0x0000006000f48947 */ /* 0x00eff60003800000 */
.L_x_155:
[----:B------:R-:W-:Y:S01]  /*3720*/  IADD3 R10, PT, PT, R10, 0x1, RZ ;  /* 0x000000010a0a7810 */ /* 0x000fe20007ffe0ff */
[----:B------:R-:W-:Y:S06]  /*3730*/  BRA.U !UP4, `(.L_x_62) ;  /* 0x000000010c987547 */ /* 0x000fec000b800000 */
[----:B------:R-:W-:Y:S01]  /*3740*/  UPLOP3.LUT UP2, UPT, UPT, UPT, UPT, 0x40, 0x4 ;  /* 0x000000000004789c */ /* 0x000fe20003f4e870 */
[----:B------:R-:W-:Y:S01]  /*3750*/  UMOV UR16, UR29 ;  /* 0x0000001d00107c82 */ /* 0x000fe20008000000 */
[----:B------:R-:W-:Y:S01]  /*3760*/  UMOV UR15, UR28 ;  /* 0x0000001c000f7c82 */ /* 0x000fe20008000000 */
[----:B------:R-:W-:-:S08]  /*3770*/  UMOV UR6, UR14 ;  /* 0x0000000e00067c82 */ /* 0x000fd00008000000 */
.L_x_65:
[----:B------:R-:W-:Y:S02]  /*3780*/  UIADD3 UR16, UPT, UPT, UR16, 0x1, URZ ;  /* 0x0000000110107890 */ /* 0x000fe4000fffe0ff */
[----:B--2---:R-:W-:Y:S02]  /*3790*/  ULEA UR5, UR6, UR17, 0x3 ;  /* 0x0000001106057291 */ /* 0x004fe4000f8e18ff */
[----:B------:R-:W-:Y:S01]  /*37a0*/  UISETP.NE.AND UP3, UPT, UR16, URZ, UPT ;  /* 0x000000ff1000728c */ /* 0x000fe2000bf65270 */
[----:B---3--:R-:W-:Y:S10]  /*37b0*/  @P2 BRA `(.L_x_63) ;  /* 0x00000000000c2947 */ /* 0x008ff40003800000 */
[----:B-1----:R-:W-:Y:S04]  /*37c0*/  SHF.L.U32 R3, R8, 0x1f, RZ ;  /* 0x0000001f08037819 */ /* 0x002fe800000006ff */
[----:B------:R-:W1:Y:S02]  /*37d0*/  SYNCS.PHASECHK.TRANS64.TRYWAIT P0, [UR5], R3 ;  /* 0x00000003ff0075a7 */ /* 0x000e640008001105 */
[----:B-1----:R-:W-:Y:S05]  /*37e0*/  @!P0 BRA `(.L_x_64) ;  /* 0x0000006000d88947 */ /* 0x002fea0003800000 */
.L_x_63:
[----:B------:R-:W-:Y:S01]  /*37f0*/  UISETP.NE.AND UP0, UPT, UR15, 0x1, UPT ;  /* 0x000000010f00788c */ /* 0x000fe2000bf05270 */
[----:B------:R-:W-:Y:S01]  /*3800*/  PLOP3.LUT P2, PT, PT, PT, PT, 0x80, 0x8 ;  /* 0x000000000008781c */ /* 0x000fe20003f4f070 */
[----:B------:R-:W-:Y:S02]  /*3810*/  UIADD3 UR4, UPT, UPT, UR6, 0x1, URZ ;  /* 0x0000000106047890 */ /* 0x000fe4000fffe0ff */
[----:B------:R-:W-:Y:S02]  /*3820*/  ULEA UR12, UR6, UR21, 0xa ;  /* 0x00000015060c7291 */ /* 0x000fe4000f8e50ff */
[----:B------:R-:W-:Y:S01]  /*3830*/  UISETP.NE.AND UP1, UPT, UR4, 0x4, UPT ;  /* 0x000000040400788c */ /* 0x000fe2000bf25270 */
[----:B------:R-:W-:Y:S01]  /*3840*/  PLOP3.LUT P0, PT, PT, PT, UP0, 0x80, 0x8 ;  /* 0x000000000008781c */ /* 0x000fe20003f0f008 */
[----:B------:R-:W-:Y:S02]  /*3850*/  UIADD3 UR10, UPT, UPT, UR12, 0x2, URZ ;  /* 0x000000020c0a7890 */ /* 0x000fe4000fffe0ff */
[----:B------:R-:W-:Y:S02]  /*3860*/  USEL UR7, URZ, 0x1, UP1 ;  /* 0x00000001ff077887 */ /* 0x000fe40008800000 */
[----:B------:R-:W-:Y:S02]  /*3870*/  USEL UR14, UR4, URZ, UP1 ;  /* 0x000000ff040e7287 */ /* 0x000fe40008800000 */
[----:B------:R-:W-:Y:S02]  /*3880*/  UIADD3 UR15, UPT, UPT, UR15, -0x1, URZ ;  /* 0xffffffff0f0f7890 */ /* 0x000fe4000fffe0ff */
[----:B------:R-:W-:Y:S01]  /*3890*/  @UP0 ULEA UR4, UR14, UR17, 0x3 ;  /* 0x000000110e040291 */ /* 0x000fe2000f8e18ff */
[----:B------:R-:W-:Y:S01]  /*38a0*/  LOP3.LUT R8, R8, UR7, RZ, 0x3c, !PT ;  /* 0x0000000708087c12 */ /* 0x000fe2000f8e3cff */
[----:B------:R-:W-:Y:S01]  /*38b0*/  UIADD3 UR7, UPT, UPT, UR5, 0x20, URZ ;  /* 0x0000002005077890 */ /* 0x000fe2000fffe0ff */
[----:B------:R-:W-:Y:S02]  /*38c0*/  UMOV UR13, 0x80004020 ;  /* 0x80004020000d7882 */ /* 0x000fe40000000000 */
[----:B-1----:R-:W-:Y:S01]  /*38d0*/  @P0 SHF.L.U32 R0, R8, 0x1f, RZ ;  /* 0x0000001f08000819 */ /* 0x002fe200000006ff */
[----:B------:R-:W-:Y:S01]  /*38e0*/  UMOV UR5, 0x80004020 ;  /* 0x8000402000057882 */ /* 0x000fe20000000000 */
[----:B------:R-:W-:Y:S01]  /*38f0*/  UMOV UR11, 0x80004020 ;  /* 0x80004020000b7882 */ /* 0x000fe20000000000 */
[----:B------:R-:W-:Y:S01]  /*3900*/  UMOV UR9, 0x80004020 ;  /* 0x8000402000097882 */ /* 0x000fe20000000000 */
[----:B------:R2:W3:Y:S01]  /*3910*/  @P0 SYNCS.PHASECHK.TRANS64.TRYWAIT P2, [UR4], R0 ;  /* 0x00000000ff0005a7 */ /* 0x0004e20008041104 */
[----:B------:R-:W-:Y:S03]  /*3920*/  ULEA UR4, UR6, UR20, 0x8 ;  /* 0x0000001406047291 */ /* 0x000fe6000f8e40ff */
[----:B------:R-:W-:Y:S01]  /*3930*/  UMOV UR6, UR14 ;  /* 0x0000000e00067c82 */ /* 0x000fe20008000000 */
[----:B------:R-:W-:Y:S05]  /*3940*/  UIADD3 UR8, UPT, UPT, UR4, 0x2, URZ ;  /* 0x0000000204087890 */ /* 0x000fea000fffe0ff */
[----:B------:R2:W-:Y:S01]  /*3950*/  UTCHMMA gdesc[UR4], gdesc[UR12], tmem[UR18], tmem[UR26], idesc[UR27], UP2 ;  /* 0x00ff1a0c040075ea */ /* 0x0005e20009000012 */
[----:B------:R-:W-:Y:S03]  /*3960*/  UPLOP3.LUT UP2, UPT, UPT, UPT, UPT, 0x80, 0x8 ;  /* 0x000000000008789c */ /* 0x000fe60003f4f070 */
[----:B------:R2:W-:Y:S01]  /*3970*/  UTCHMMA gdesc[UR8], gdesc[UR10], tmem[UR18], tmem[UR24], idesc[UR25], UPT ;  /* 0x00ff180a080075ea */ /* 0x0005e2000b800012 */
[----:B------:R2:W-:Y:S01]  /*3980*/  UTCBAR.MULTICAST [UR7], URZ, UR19 ;  /* 0x000000ff070073e9 */ /* 0x0005e20008000813 */
[----:B------:R-:W-:Y:S06]  /*3990*/  BRA.U UP3, `(.L_x_65) ;  /* 0xfffffffd03787547 */ /* 0x000fec000b83ffff */
.L_x_62:
[----:B--2---:R-:W-:Y:S01]  /*39a0*/  UIADD3 UR4, UPT, UPT, UR22, 0x1, URZ ;  /* 0x0000000116047890 */ /* 0x004fe2000fffe0ff */
[C---:B------:R-:W-:Y:S01]  /*39b0*/  ISETP.NE.AND P0, PT, R10.reuse, 0x2, PT ;  /* 0x000000020a00780c */ /* 0x040fe20003f05270 */
[----:B------:R-:W-:Y:S02]  /*39c0*/  UIADD3 UR5, UPT, UPT, UR23, 0xb0, URZ ;  /* 0x000000b017057890 */ /* 0x000fe4000fffe0ff */
[----:B------:R-:W-:Y:S01]  /*39d0*/  UISETP.NE.AND UP0, UPT, UR4, 0x4, UPT ;  /* 0x000000040400788c */ /* 0x000fe2000bf05270 */
[----:B-1----:R-:W-:Y:S02]  /*39e0*/  SEL R0, RZ, 0x1, P0 ;  /* 0x00000001ff007807 */ /* 0x002fe40000000000 */
[----:B------:R-:W-:Y:S01]  /*39f0*/  SEL R10, R10, RZ, P0 ;  /* 0x000000ff0a0a7207 */ /* 0x000fe20000000000 */
[----:B------:R-:W-:Y:S01]  /*3a00*/  USEL UR6, URZ, 0x1, UP0 ;  /* 0x00000001ff067887 */ /* 0x000fe20008000000 */
[----:B------:R-:W-:Y:S01]  /*3a10*/  LOP3.LUT R9, R9, R0, RZ, 0x3c, !PT ;  /* 0x0000000009097212 */ /* 0x000fe200078e3cff */
[----:B------:R-:W-:Y:S01]  /*3a20*/  USEL UR22, UR4, URZ, UP0 ;  /* 0x000000ff04167287 */ /* 0x000fe20008000000 */
[----:B------:R1:W-:Y:S03]  /*3a30*/  UTCBAR [UR5], URZ ;  /* 0x000000ff050073e9 */ /* 0x0003e600080000ff */
[----:B------:R-:W-:Y:S01]  /*3a40*/  LOP3.LUT R11, R11, UR6, RZ, 0x3c, !PT ;  /* 0x000000060b0b7c12 */ /* 0x000fe2000f8e3cff */
[----:B------:R-:W-:Y:S07]  /*3a50*/  @P1 BRA `(.L_x_66) ;  /* 0xfffffff800b01947 */ /* 0x000fee000383ffff */
[----:B------:R-:W2:Y:S01]  /*3a60*/  S2UR UR8, SR_CgaCtaId ;  /* 0x00000000000879c3 */ /* 0x000ea20000008800 */
[----:B------:R-:W-:Y:S01]  /*3a70*/  ELECT P0, URZ, PT ;  /* 0x0000000000ff782f */ /* 0x000fe20003800000 */
[----:B------:R-:W-:Y:S01]  /*3a80*/  IMAD.MOV.U32 R0, RZ, RZ, 0x1 ;  /* 0x00000001ff007424 */ /* 0x000fe200078e00ff */
[----:B------:R-:W-:Y:S01]  /*3a90*/  UIADD3 UR17, UPT, UPT, UR17, 0xd0, URZ ;  /* 0x000000d011117890 */ /* 0x000fe2000fffe0ff */
[----:B------:R-:W-:Y:S01]  /*3aa0*/  SHF.L.U32 R3, R11, 0x1f, RZ ;  /* 0x0000001f0b037819 */ /* 0x000fe200000006ff */
[----:B------:R-:W-:-:S03]  /*3ab0*/  UMOV UR4, 0x40 ;  /* 0x0000004000047882 */ /* 0x000fc60000000000 */
[----:B------:R-:W-:Y:S01]  /*3ac0*/  UVIRTCOUNT.DEALLOC.SMPOOL 0x80 ;  /* 0x000000800000784c */ /* 0x000fe20000000000 */
[----:B--2---:R-:W-:Y:S02]  /*3ad0*/  ULEA UR8, UR8, UR4, 0x18 ;  /* 0x0000000408087291 */ /* 0x004fe4000f8ec0ff */
[----:B------:R-:W-:-:S07]  /*3ae0*/  ULEA UR4, UR22, UR17, 0x3 ;  /* 0x0000001116047291 */ /* 0x000fce000f8e18ff */
[----:B------:R2:W-:Y:S02]  /*3af0*/  @P0 STS.U8 [UR8+0x1c], R0 ;  /* 0x00001c00ff000988 */ /* 0x0005e40008000008 */
[----:B------:R-:W4:Y:S02]  /*3b00*/  SYNCS.PHASECHK.TRANS64.TRYWAIT P0, [UR4], R3 ;  /* 0x00000003ff0075a7 */ /* 0x000f240008001104 */
[----:B--2-4-:R-:W-:Y:S05]  /*3b10*/  @!P0 BRA `(.L_x_67) ;  /* 0x0000006000248947 */ /* 0x014fea0003800000 */
.L_x_158:
[----:B------:R-:W-:-:S04]  /*3b20*/  UIADD3 UR4, UPT, UPT, UR22, 0x1, URZ ;  /* 0x0000000116047890 */ /* 0x000fc8000fffe0ff */
[----:B------:R-:W-:-:S04]  /*3b30*/  UISETP.NE.AND UP0, UPT, UR4, 0x4, UPT ;  /* 0x000000040400788c */ /* 0x000fc8000bf05270 */
[----:B------:R-:W-:Y:S02]  /*3b40*/  USEL UR6, URZ, 0x1, UP0 ;  /* 0x00000001ff067887 */ /* 0x000fe40008000000 */
[----:B------:R-:W-:-:S04]  /*3b50*/  USEL UR4, UR4, URZ, UP0 ;  /* 0x000000ff04047287 */ /* 0x000fc80008000000 */
[----:B-1----:R-:W-:Y:S01]  /*3b60*/  ULEA UR5, UR4, UR17, 0x3 ;  /* 0x0000001104057291 */ /* 0x002fe2000f8e18ff */
[----:B------:R-:W-:-:S04]  /*3b70*/  LOP3.LUT R2, R11, UR6, RZ, 0x3c, !PT ;  /* 0x000000060b027c12 */ /* 0x000fc8000f8e3cff */
[----:B--2---:R-:W-:-:S04]  /*3b80*/  SHF.L.U32 R3, R2, 0x1f, RZ ;  /* 0x0000001f02037819 */ /* 0x004fc800000006ff */
[----:B------:R-:W1:Y:S02]  /*3b90*/  SYNCS.PHASECHK.TRANS64.TRYWAIT P0, [UR5], R3 ;  /* 0x00000003ff0075a7 */ /* 0x000e640008001105 */
[----:B-1----:R-:W-:Y:S05]  /*3ba0*/  @!P0 BRA `(.L_x_68) ;  /* 0x0000006000188947 */ /* 0x002fea0003800000 */
.L_x_160:
        /* <DEDUP_REMOVED lines=9> */
.L_x_162:
[----:B------:R-:W-:-:S04]  /*3c40*/  UIADD3 UR4, UPT, UPT, UR4, 0x1, URZ ;  /* 0x0000000104047890 */ /* 0x000fc8000fffe0ff */
[----:B------:R-:W-:-:S04]  /*3c50*/  UISETP.NE.AND UP0, UPT, UR4, 0x4, UPT ;  /* 0x000000040400788c */ /* 0x000fc8000bf05270 */
[----:B------:R-:W-:Y:S02]  /*3c60*/  USEL UR5, URZ, 0x1, UP0 ;  /* 0x00000001ff057887 */ /* 0x000fe40008000000 */
[----:B------:R-:W-:-:S04]  /*3c70*/  USEL UR4, UR4, URZ, UP0 ;  /* 0x000000ff04047287 */ /* 0x000fc80008000000 */
[----:B------:R-:W-:Y:S01]  /*3c80*/  ULEA UR4, UR4, UR17, 0x3 ;  /* 0x0000001104047291 */ /* 0x000fe2000f8e18ff */
[----:B-1----:R-:W-:-:S04]  /*3c90*/  LOP3.LUT R3, R2, UR5, RZ, 0x3c, !PT ;  /* 0x0000000502037c12 */ /* 0x002fc8000f8e3cff */
[----:B------:R-:W-:-:S04]  /*3ca0*/  SHF.L.U32 R3, R3, 0x1f, RZ ;  /* 0x0000001f03037819 */ /* 0x000fc800000006ff */
[----:B------:R-:W1:Y:S02]  /*3cb0*/  SYNCS.PHASECHK.TRANS64.TRYWAIT P0, [UR4], R3 ;  /* 0x00000003ff0075a7 */ /* 0x000e640008001104 */
[----:B-1----:R-:W-:Y:S05]  /*3cc0*/  @!P0 BRA `(.L_x_70) ;  /* 0x0000006000008947 */ /* 0x002fea0003800000 */
.L_x_164:
[----:B------:R-:W-:Y:S01]  /*3cd0*/  NOP ;  /* 0x0000000000007918 */ /* 0x000fe20000000000 */
[----:B-1----:R-:W1:Y:S01]  /*3ce0*/  LDS R0, [UR8+0x14] ;  /* 0x00001408ff007984 */ /* 0x002e620008000800 */
[----:B------:R-:W-:Y:S01]  /*3cf0*/  ULOP3.LUT UR4, UR30, 0xffff, URZ, 0xc0, !UPT ;  /* 0x0000ffff1e047892 */ /* 0x000fe2000f8ec0ff */
[----:B------:R-:W-:Y:S01]  /*3d00*/  UMOV UR5, 0xffff ;  /* 0x0000ffff00057882 */ /* 0x000fe20000000000 */
[----:B------:R-:W-:Y:S02]  /*3d10*/  UMOV UR6, 0x1 ;  /* 0x0000000100067882 */ /* 0x000fe40000000000 */
[----:B------:R-:W-:-:S04]  /*3d20*/  USHF.R.U32.HI UR4, URZ, 0x5, UR4 ;  /* 0x00000005ff047899 */ /* 0x000fc80008011604 */
[----:B------:R-:W-:Y:S02]  /*3d30*/  USHF.L.U32 UR5, UR5, UR4, URZ ;  /* 0x0000000405057299 */ /* 0x000fe400080006ff */
[----:B------:R-:W-:-:S04]  /*3d40*/  USHF.L.U32 UR4, UR6, UR4, URZ ;  /* 0x0000000406047299 */ /* 0x000fc800080006ff */
[----:B-1----:R-:W-:-:S04]  /*3d50*/  LOP3.LUT R0, R0, UR5, RZ, 0xc0, !PT ;  /* 0x0000000500007c12 */ /* 0x002fc8000f8ec0ff */
[----:B------:R-:W-:-:S13]  /*3d60*/  ISETP.NE.AND P0, PT, R0, UR5, PT ;  /* 0x0000000500007c0c */ /* 0x000fda000bf05270 */
[----:B------:R-:W-:Y:S05]  /*3d70*/  @P0 BRA `(.L_x_71) ;  /* 0x0000000000580947 */ /* 0x000fea0003800000 */
[----:B------:R-:W1:Y:S02]  /*3d80*/  LDS R0, [UR8+0x18] ;  /* 0x00001808ff007984 */ /* 0x000e640008000800 */
[----:B-1----:R-:W-:-:S04]  /*3d90*/  LOP3.LUT R0, R0, UR4, RZ, 0xc0, !PT ;  /* 0x0000000400007c12 */ /* 0x002fc8000f8ec0ff */
[----:B------:R-:W-:-:S13]  /*3da0*/  ISETP.NE.AND P0, PT, R0, UR4, PT ;  /* 0x0000000400007c0c */ /* 0x000fda000bf05270 */
[----:B------:R-:W-:Y:S05]  /*3db0*/  @P0 BRA `(.L_x_72) ;  /* 0x00000000003c0947 */ /* 0x000fea0003800000 */
[----:B------:R-:W1:Y:S01]  /*3dc0*/  S2R R2, SR_LANEID ;  /* 0x0000000000027919 */ /* 0x000e620000000000 */
[----:B------:R-:W-:Y:S01]  /*3dd0*/  ULOP3.LUT UR5, URZ, UR5, URZ, 0x33, !UPT ;  /* 0x00000005ff057292 */ /* 0x000fe2000f8e33ff */
[----:B------:R-:W-:Y:S01]  /*3de0*/  LOP3.LUT R4, RZ, UR4, RZ, 0x33, !PT ;  /* 0x00000004ff047c12 */ /* 0x000fe2000f8e33ff */
[----:B------:R-:W-:Y:S02]  /*3df0*/  VOTEU.ANY UR4, UPT, PT ;  /* 0x0000000000047886 */ /* 0x000fe400038e0100 */
[----:B------:R-:W-:Y:S01]  /*3e00*/  UFLO.U32 UR4, UR4 ;  /* 0x00000004000472bd */ /* 0x000fe200080e0000 */
[----:B------:R-:W2:Y:S01]  /*3e10*/  REDUX UR6, R4 ;  /* 0x00000000040673c4 */ /* 0x000ea20000000000 */
[----:B------:R-:W-:-:S06]  /*3e20*/  IMAD.U32 R0, RZ, RZ, UR5 ;  /* 0x00000005ff007e24 */ /* 0x000fcc000f8e00ff */
[----:B------:R4:W-:Y:S01]  /*3e30*/  UTCATOMSWS.AND URZ, UR5 ;  /* 0x0000000500ff79e3 */ /* 0x0009e20008000000 */
[----:B------:R-:W3:Y:S01]  /*3e40*/  REDUX UR7, R0 ;  /* 0x00000000000773c4 */ /* 0x000ee20000000000 */
[----:B-1----:R-:W-:Y:S01]  /*3e50*/  ISETP.EQ.U32.AND P0, PT, R2, UR4, PT ;  /* 0x0000000402007c0c */ /* 0x002fe2000bf02070 */
[----:B--2---:R-:W-:Y:S01]  /*3e60*/  IMAD.U32 R2, RZ, RZ, UR6 ;  /* 0x00000006ff027e24 */ /* 0x004fe2000f8e00ff */
[----:B---3--:R-:W-:-:S11]  /*3e70*/  MOV R3, UR7 ;  /* 0x0000000700037c02 */ /* 0x008fd60008000f00 */
[----:B------:R4:W-:Y:S04]  /*3e80*/  @P0 ATOMS.AND RZ, [UR8+0x14], R3 ;  /* 0x00001403ffff098c */ /* 0x0009e8000a800008 */
[----:B------:R4:W-:Y:S01]  /*3e90*/  @P0 ATOMS.AND RZ, [UR8+0x18], R2 ;  /* 0x00001802ffff098c */ /* 0x0009e2000a800008 */
[----:B------:R-:W-:Y:S05]  /*3ea0*/  BRA `(.L_x_73) ;  /* 0x0000000000147947 */ /* 0x000fea0003800000 */
.L_x_72:
[----:B------:R-:W-:Y:S02]  /*3eb0*/  MOV R2, 0x3ed0 ;  /* 0x00003ed000027802 */ /* 0x000fe40000000f00 */
[----:B---3-5:R-:W-:Y:S05]  /*3ec0*/  CALL.REL.NOINC `($__internal_0_$__cuda_sm10x_tcgen05_guardrail_trap_col_being_dealloced_not_returned_by_alloc) ;  /* 0x0000006000e87944 */ /* 0x028fea0003c00000 */
[----:B------:R-:W-:Y:S05]  /*3ed0*/  BRA `(.L_x_73) ;  /* 0x0000000000087947 */ /* 0x000fea0003800000 */
.L_x_71:
[----:B------:R-:W-:Y:S02]  /*3ee0*/  MOV R2, 0x3f00 ;  /* 0x00003f0000027802 */ /* 0x000fe40000000f00 */
[----:B---3-5:R-:W-:Y:S05]  /*3ef0*/  CALL.REL.NOINC `($__internal_2_$__cuda_sm10x_tcgen05_guardrail_trap_unallocated_columns_being_dealloced) ;  /* 0x0000006000f47944 */ /* 0x028fea0003c00000 */
.L_x_73:
[----:B------:R-:W-:Y:S01]  /*3f00*/  NOP ;  /* 0x0000000000007918 */ /* 0x000fe20000000000 */
[----:B----4-:R-:W-:Y:S05]  /*3f10*/  EXIT ;  /* 0x000000000000794d */ /* 0x010fea0003800000 */
.L_x_55:
[----:B------:R-:W-:-:S09]  /*3f20*/  UISETP.NE.OR UP0, UPT, UR17, 0x3, !UP3 ;  /* 0x000000031100788c */ /* 0x000fd2000df05670 */
[----:B------:R-:W-:Y:S05]  /*3f30*/  BRA.U UP0, `(.L_x_74) ;  /* 0x00000011005c7547 */ /* 0x000fea000b800000 */
[----:B------:R-:W2:Y:S01]  /*3f40*/  S2UR UR10, SR_CgaCtaId ;  /* 0x00000000000a79c3 */ /* 0x000ea20000008800 */
[----:B------:R-:W3:Y:S01]  /*3f50*/  LDCU UR31, c[0x0][0x370] ;  /* 0x00006e00ff1f77ac */ /* 0x000ee20008000800 */
[----:B------:R-:W-:Y:S02]  /*3f60*/  HFMA2 R13, -RZ, RZ, 0, 0 ;  /* 0x00000000ff0d7431 */ /* 0x000fe400000001ff */
[----:B------:R-:W-:Y:S01]  /*3f70*/  IMAD.MOV.U32 R15, RZ, RZ, 0x1 ;  /* 0x00000001ff0f7424 */ /* 0x000fe200078e00ff */
[----:B------:R-:W-:Y:S01]  /*3f80*/  MOV R7, 0x2000 ;  /* 0x0000200000077802 */ /* 0x000fe20000000f00 */
[----:B------:R-:W3:Y:S01]  /*3f90*/  LDCU.128 UR44, c[0x0][0xb10] ;  /* 0x00016200ff2c77ac */ /* 0x000ee20008000c00 */
[----:B------:R-:W-:Y:S01]  /*3fa0*/  IMAD.MOV.U32 R14, RZ, RZ, RZ ;  /* 0x000000ffff0e7224 */ /* 0x000fe200078e00ff */
[----:B------:R-:W4:Y:S01]  /*3fb0*/  LDC.64 R16, c[0x0][0x348] ;  /* 0x0000d200ff107b82 */ /* 0x000f220000000a00 */
[----:B------:R-:W1:Y:S01]  /*3fc0*/  LDCU UR30, c[0x0][0x374] ;  /* 0x00006e80ff1e77ac */ /* 0x000e620008000800 */
[----:B------:R-:W2:Y:S06]  /*3fd0*/  LDCU UR15, c[0x0][0xb0c] ;  /* 0x00016180ff0f77ac */ /* 0x000eac0008000800 */
[----:B------:R-:W4:Y:S01]  /*3fe0*/  LDC.64 R2, c[0x0][0x888] ;  /* 0x00022200ff027b82 */ /* 0x000f220000000a00 */
[----:B------:R-:W4:Y:S01]  /*3ff0*/  LDCU UR49, c[0x0][0xb20] ;  /* 0x00016400ff3177ac */ /* 0x000f220008000800 */
[----:B------:R-:W4:Y:S06]  /*4000*/  LDCU UR4, c[0x0][0xb30] ;  /* 0x00016600ff0477ac */ /* 0x000f2c0008000800 */
[----:B------:R-:W4:Y:S01]  /*4010*/  LDC.64 R4, c[0x0][0x890] ;  /* 0x00022400ff047b82 */ /* 0x000f220000000a00 */
[----:B------:R-:W-:Y:S01]  /*4020*/  UMOV UR21, 0x400 ;  /* 0x0000040000157882 */ /* 0x000fe20000000000 */
[----:B---3--:R-:W-:-:S02]  /*4030*/  UIMAD.WIDE.U32 UR6, UR31, UR44, URZ ;  /* 0x0000002c1f0672a5 */ /* 0x008fc4000f8e00ff */
[----:B-1----:R-:W-:Y:S02]  /*4040*/  UIMAD.WIDE.U32 UR8, UR30, UR47, URZ ;  /* 0x0000002f1e0872a5 */ /* 0x002fe4000f8e00ff */
[----:B--2---:R-:W-:Y:S02]  /*4050*/  ULEA UR21, UR10, UR21, 0x18 ;  /* 0x000000150a157291 */ /* 0x004fe4000f8ec0ff */
[----:B------:R-:W-:Y:S02]  /*4060*/  UPLOP3.LUT UP3, UPT, UPT, UPT, UPT, 0x40, 0x4 ;  /* 0x000000000004789c */ /* 0x000fe40003f6e870 */
[----:B------:R-:W-:Y:S02]  /*4070*/  UIADD3 UR37, UPT, UPT, UR21, 0x58, URZ ;  /* 0x0000005815257890 */ /* 0x000fe4000fffe0ff */
[----:B------:R-:W-:Y:S02]  /*4080*/  UIADD3 UR33, UPT, UPT, UR21, 0x40, URZ ;  /* 0x0000004015217890 */ /* 0x000fe4000fffe0ff */
[----:B------:R-:W-:-:S02]  /*4090*/  UIADD3 UR25, UPT, UPT, UR21, 0x48, URZ ;  /* 0x0000004815197890 */ /* 0x000fc4000fffe0ff */
[----:B------:R-:W-:Y:S01]  /*40a0*/  UIADD3 UR17, UPT, UPT, UR21, 0x50, URZ ;  /* 0x0000005015117890 */ /* 0x000fe2000fffe0ff */
[----:B------:R-:W-:Y:S01]  /*40b0*/  UMOV UR6, UR7 ;  /* 0x0000000700067c82 */ /* 0x000fe20008000000 */
[----:B------:R-:W-:Y:S01]  /*40c0*/  UMOV UR41, UR9 ;  /* 0x0000000900297c82 */ /* 0x000fe20008000000 */
[----:B------:R-:W-:Y:S02]  /*40d0*/  UISETP.GE.AND UP0, UPT, UR42, 0x1, UPT ;  /* 0x000000012a00788c */ /* 0x000fe4000bf06270 */
[----:B------:R-:W-:Y:S01]  /*40e0*/  UISETP.NE.AND UP4, UPT, UR42, 0x1, UPT ;  /* 0x000000012a00788c */ /* 0x000fe2000bf85270 */
[----:B------:R-:W1:Y:S01]  /*40f0*/  LDCU.64 UR22, c[0x0][0xb28] ;  /* 0x00016500ff1677ac */ /* 0x000e620008000a00 */
[----:B------:R-:W-:Y:S02]  /*4100*/  UISETP.NE.AND UP6, UPT, UR15, 0x1, UPT ;  /* 0x000000010f00788c */ /* 0x000fe4000bfc5270 */
[----:B------:R-:W-:Y:S02]  /*4110*/  UISETP.NE.AND UP5, UPT, UR46, 0x1, UPT ;  /* 0x000000012e00788c */ /* 0x000fe4000bfa5270 */
[----:B------:R-:W-:-:S02]  /*4120*/  UPRMT UR37, UR10, 0x654, UR37 ;  /* 0x000006540a257896 */ /* 0x000fc40008000025 */
[----:B------:R-:W-:Y:S02]  /*4130*/  USHF.R.U32.HI UR43, URZ, UR45, UR6 ;  /* 0x0000002dff2b7299 */ /* 0x000fe40008011606 */
[----:B------:R-:W-:Y:S02]  /*4140*/  UPRMT UR40, UR10, 0x654, UR33 ;  /* 0x000006540a287896 */ /* 0x000fe40008000021 */
[----:B------:R-:W-:Y:S02]  /*4150*/  UPRMT UR39, UR10, 0x654, UR25 ;  /* 0x000006540a277896 */ /* 0x000fe40008000019 */
[----:B------:R-:W-:Y:S02]  /*4160*/  UPRMT UR38, UR10, 0x654, UR17 ;  /* 0x000006540a267896 */ /* 0x000fe40008000011 */
[----:B----4-:R-:W-:Y:S02]  /*4170*/  USHF.R.U32.HI UR41, URZ, UR49, UR41 ;  /* 0x00000031ff297299 */ /* 0x010fe40008011629 */
[----:B------:R-:W-:-:S11]  /*4180*/  UISETP.NE.AND UP2, UPT, UR4, 0x1, UPT ;  /* 0x000000010400788c */ /* 0x000fd6000bf45270 */
.L_x_85:
[C---:B------:R-:W-:Y:S02]  /*4190*/  LEA R12, R14.reuse, UR21, 0x3 ;  /* 0x000000150e0c7c11 */ /* 0x040fe4000f8e18ff */
[----:B------:R-:W-:Y:S02]  /*41a0*/  SHF.L.U32 R9, R13, 0x1f, RZ ;  /* 0x0000001f0d097819 */ /* 0x000fe400000006ff */
[----:B------:R-:W-:Y:S02]  /*41b0*/  LEA R10, R14, UR21, 0x4 ;  /* 0x000000150e0a7c11 */ /* 0x000fe4000f8e20ff */
[----:B--2---:R-:W2:Y:S02]  /*41c0*/  SYNCS.PHASECHK.TRANS64.TRYWAIT P0, [R12+URZ+0x90], R9 ;  /* 0x000090090c0075a7 */ /* 0x004ea400080011ff */
[----:B--2---:R-:W-:Y:S05]  /*41d0*/  @!P0 BRA `(.L_x_75) ;  /* 0x0000005800d48947 */ /* 0x004fea0003800000 */
.L_x_165:
[----:B--2---:R-:W2:Y:S01]  /*41e0*/  LDS.128 R8, [R10+0x120] ;  /* 0x000120000a087984 */ /* 0x004ea20000000c00 */
[----:B------:R-:W-:Y:S01]  /*41f0*/  UISETP.GE.AND UP0, UPT, UR42, 0x1, UPT ;  /* 0x000000012a00788c */ /* 0x000fe2000bf06270 */
[----:B------:R-:W-:Y:S01]  /*4200*/  @!PT LDS RZ, [RZ] ;  /* 0x00000000fffff984 */ /* 0x000fe20000000800 */
[----:B------:R-:W-:Y:S01]  /*4210*/  @!PT LDS RZ, [RZ] ;  /* 0x00000000fffff984 */ /* 0x000fe20000000800 */
[----:B------:R-:W-:Y:S01]  /*4220*/  @!PT LDS RZ, [RZ] ;  /* 0x00000000fffff984 */ /* 0x000fe20000000800 */
[----:B------:R-:W-:Y:S01]  /*4230*/  @!PT LDS RZ, [RZ] ;  /* 0x00000000fffff984 */ /* 0x000fe20000000800 */
[----:B------:R3:W-:Y:S06]  /*4240*/  MEMBAR.ALL.CTA ;  /* 0x0000000000007992 */ /* 0x0007ec0000008000 */
[----:B---3--:R-:W3:Y:S01]  /*4250*/  FENCE.VIEW.ASYNC.S ;  /* 0x00000000000073c6 */ /* 0x008ee20000000000 */
[----:B--2---:R-:W-:Y:S11]  /*4260*/  LOP3.LUT P0, RZ, R10, 0x1, RZ, 0xc0, !PT ;  /* 0x000000010aff7812 */ /* 0x004ff6000780c0ff */
[----:B------:R-:W-:Y:S02]  /*4270*/  @!UPT UIADD3 URZ, UPT, UPT, URZ, URZ, URZ ;  /* 0x000000fffffff290 */ /* 0x000fe4000fffe0ff */
[----:B---3--:R-:W-:Y:S01]  /*4280*/  VOTEU.ANY UP1, P0 ;  /* 0x0000000000ff7886 */ /* 0x008fe20000020100 */
[----:B------:R-:W-:Y:S11]  /*4290*/  PLOP3.LUT P0, PT, PT, PT, UP1, 0x80, 0x8 ;  /* 0x000000000008781c */ /* 0x000ff60003f0f018 */
[----:B------:R-:W-:Y:S02]  /*42a0*/  @!UPT UIADD3 URZ, UPT, UPT, URZ, URZ, URZ ;  /* 0x000000fffffff290 */ /* 0x000fe4000fffe0ff */
[----:B------:R-:W-:Y:S02]  /*42b0*/  @P0 SHF.R.U32.HI R0, RZ, 0x10, R9 ;  /* 0x00000010ff000819 */ /* 0x000fe40000011609 */
[----:B------:R-:W-:Y:S02]  /*42c0*/  @P0 MOV R6, R8 ;  /* 0x0000000800060202 */ /* 0x000fe40000000f00 */
[----:B------:R-:W-:Y:S01]  /*42d0*/  @P0 R2UR UR4, R0 ;  /* 0x00000000000402ca */ /* 0x000fe200000e0000 */
[----:B------:R-:W-:Y:S01]  /*42e0*/  VIADD R0, R12, 0xa0 ;  /* 0x000000a00c007836 */ /* 0x000fe20000000000 */
[----:B------:R-:W-:Y:S02]  /*42f0*/  @P0 LOP3.LUT R8, R9, 0xffff, RZ, 0xc0, !PT ;  /* 0x0000ffff09080812 */ /* 0x000fe400078ec0ff */
[----:B------:R-:W-:Y:S02]  /*4300*/  @P0 R2UR UR6, R6 ;  /* 0x00000000060602ca */ /* 0x000fe400000e0000 */
[----:B------:R-:W-:Y:S02]  /*4310*/  PRMT R0, RZ, 0x654, R0 ;  /* 0x00000654ff007816 */ /* 0x000fe40000000000 */
[----:B------:R-:W-:Y:S02]  /*4320*/  @P0 R2UR UR5, R8 ;  /* 0x00000000080502ca */ /* 0x000fe400000e0000 */
[----:B------:R2:W-:Y:S03]  /*4330*/  SYNCS.ARRIVE.TRANS64.RED.A1T0 RZ, [R0+URZ], RZ ;  /* 0x000000ff00ff79a7 */ /* 0x0005e600081004ff */
[----:B------:R-:W-:Y:S04]  /*4340*/  @UP1 UMOV UR29, UR4 ;  /* 0x00000004001d1c82 */ /* 0x000fe80008000000 */
[----:B------:R-:W-:Y:S04]  /*4350*/  @UP1 UMOV UR14, UR6 ;  /* 0x00000006000e1c82 */ /* 0x000fe80008000000 */
[----:B------:R-:W-:Y:S01]  /*4360*/  @UP1 UMOV UR13, UR5 ;  /* 0x00000005000d1c82 */ /* 0x000fe20008000000 */
[----:B------:R-:W-:Y:S05]  /*4370*/  BRA.U !UP0, `(.L_x_76) ;  /* 0x0000000108a47547 */ /* 0x000fea000b800000 */
[----:B------:R-:W-:Y:S02]  /*4380*/  UIMAD.WIDE.U32 UR18, UR13, UR47, URZ ;  /* 0x0000002f0d1272a5 */ /* 0x000fe4000f8e00ff */
[----:B------:R-:W-:Y:S02]  /*4390*/  UIMAD.WIDE.U32 UR26, UR14, UR44, URZ ;  /* 0x0000002c0e1a72a5 */ /* 0x000fe4000f8e00ff */
[----:B------:R-:W-:Y:S02]  /*43a0*/  USEL UR4, UR30, UR41, !UP5 ;  /* 0x000000291e047287 */ /* 0x000fe4000e800000 */
[----:B------:R-:W-:Y:S02]  /*43b0*/  USEL UR7, UR31, UR43, !UP6 ;  /* 0x0000002b1f077287 */ /* 0x000fe4000f000000 */
[----:B-1----:R-:W-:Y:S02]  /*43c0*/  UIMAD.WIDE.U32 UR8, UR4, UR22, URZ ;  /* 0x00000016040872a5 */ /* 0x002fe4000f8e00ff */
[----:B------:R-:W-:Y:S01]  /*43d0*/  UIMAD.WIDE.U32 UR10, UR7, UR22, URZ ;  /* 0x00000016070a72a5 */ /* 0x000fe2000f8e00ff */
[----:B------:R-:W-:Y:S02]  /*43e0*/  UMOV UR5, UR19 ;  /* 0x0000001300057c82 */ /* 0x000fe40008000000 */
[----:B------:R-:W-:Y:S03]  /*43f0*/  USHF.R.U32.HI UR6, URZ, UR49, UR5 ;  /* 0x00000031ff067299 */ /* 0x000fe60008011605 */
[----:B------:R-:W-:Y:S01]  /*4400*/  UMOV UR5, UR27 ;  /* 0x0000001b00057c82 */ /* 0x000fe20008000000 */
[----:B------:R-:W-:Y:S02]  /*4410*/  USEL UR6, UR13, UR6, !UP5 ;  /* 0x000000060d067287 */ /* 0x000fe4000e800000 */
[----:B------:R-:W-:Y:S03]  /*4420*/  USHF.R.U32.HI UR12, URZ, UR45, UR5 ;  /* 0x0000002dff0c7299 */ /* 0x000fe60008011605 */
[----:B------:R-:W-:Y:S02]  /*4430*/  UMOV UR5, UR9 ;  /* 0x0000000900057c82 */ /* 0x000fe40008000000 */
[----:B------:R-:W-:Y:S03]  /*4440*/  @UP4 USHF.R.U32.HI UR4, URZ, UR23, UR5 ;  /* 0x00000017ff044299 */ /* 0x000fe60008011605 */
[----:B------:R-:W-:Y:S01]  /*4450*/  UMOV UR5, UR11 ;  /* 0x0000000b00057c82 */ /* 0x000fe20008000000 */
[----:B------:R-:W-:Y:S02]  /*4460*/  UIMAD UR4, UR42, UR4, URZ ;  /* 0x000000042a0472a4 */ /* 0x000fe4000f8e02ff */
[----:B------:R-:W-:Y:S02]  /*4470*/  @UP4 USHF.R.U32.HI UR7, URZ, UR23, UR5 ;  /* 0x00000017ff074299 */ /* 0x000fe40008011605 */
[----:B------:R-:W-:Y:S02]  /*4480*/  UIMAD.WIDE.U32 UR10, UR6, UR22, URZ ;  /* 0x00000016060a72a5 */ /* 0x000fe4000f8e00ff */
[----:B------:R-:W-:Y:S02]  /*4490*/  USEL UR5, UR14, UR12, !UP6 ;  /* 0x0000000c0e057287 */ /* 0x000fe4000f000000 */
[----:B------:R-:W-:Y:S02]  /*44a0*/  UIMAD UR8, UR42, UR7, URZ ;  /* 0x000000072a0872a4 */ /* 0x000fe4000f8e02ff */
[----:B------:R-:W-:Y:S03]  /*44b0*/  UISETP.GE.AND UP0, UPT, UR6, UR4, UPT ;  /* 0x000000040600728c */ /* 0x000fe6000bf06270 */
[----:B------:R-:W-:Y:S01]  /*44c0*/  UMOV UR4, UR11 ;  /* 0x0000000b00047c82 */ /* 0x000fe20008000000 */
[----:B------:R-:W-:Y:S02]  /*44d0*/  UISETP.GE.OR UP0, UPT, UR5, UR8, UP0 ;  /* 0x000000080500728c */ /* 0x000fe40008706670 */
[----:B------:R-:W-:Y:S02]  /*44e0*/  USHF.R.U32.HI UR4, URZ, UR23, UR4 ;  /* 0x00000017ff047299 */ /* 0x000fe40008011604 */
[----:B------:R-:W-:Y:S02]  /*44f0*/  UIMAD.WIDE.U32 UR8, UR5, UR22, URZ ;  /* 0x00000016050872a5 */ /* 0x000fe4000f8e00ff */
[----:B------:R-:W-:Y:S04]  /*4500*/  USEL UR10, UR6, UR4, !UP4 ;  /* 0x00000004060a7287 */ /* 0x000fe8000e000000 */
[----:B------:R-:W-:Y:S01]  /*4510*/  UIADD3 UR11, UPT, UPT, -UR10, URZ, URZ ;  /* 0x000000ff0a0b7290 */ /* 0x000fe2000fffe1ff */
[----:B------:R-:W-:Y:S02]  /*4520*/  @!UP0 UMOV UR4, UR9 ;  /* 0x0000000900048c82 */ /* 0x000fe40008000000 */
[----:B------:R-:W-:Y:S02]  /*4530*/  @!UP0 USHF.R.U32.HI UR4, URZ, UR23, UR4 ;  /* 0x00000017ff048299 */ /* 0x000fe40008011604 */
[----:B------:R-:W-:Y:S02]  /*4540*/  UIMAD UR8, UR42, UR11, UR6 ;  /* 0x0000000b2a0872a4 */ /* 0x000fe4000f8e0206 */
[----:B------:R-:W-:Y:S04]  /*4550*/  @!UP0 USEL UR4, UR5, UR4, !UP4 ;  /* 0x0000000405048287 */ /* 0x000fe8000e000000 */
[----:B------:R-:W-:Y:S02]  /*4560*/  @!UP0 UIMAD UR8, UR7, UR8, UR4 ;  /* 0x00000008070882a4 */ /* 0x000fe4000f8e0204 */
[----:B------:R-:W-:Y:S02]  /*4570*/  @!UP0 UIADD3 UR9, UPT, UPT, UR10, -UR4, URZ ;  /* 0x800000040a098290 */ /* 0x000fe4000fffe0ff */
[----:B------:R-:W-:Y:S02]  /*4580*/  UIADD3 UR4, UPT, UPT, -UR5, URZ, URZ ;  /* 0x000000ff05047290 */ /* 0x000fe4000fffe1ff */
[----:B------:R-:W-:Y:S02]  /*4590*/  UIADD3 UR7, UPT, UPT, -UR6, URZ, URZ ;  /* 0x000000ff06077290 */ /* 0x000fe4000fffe1ff */
[----:B------:R-:W-:Y:S02]  /*45a0*/  @!UP0 UIMAD UR6, UR9, UR42, UR5 ;  /* 0x0000002a090682a4 */ /* 0x000fe4000f8e0205 */
[----:B------:R-:W-:Y:S02]  /*45b0*/  UIMAD UR14, UR15, UR4, UR14 ;  /* 0x000000040f0e72a4 */ /* 0x000fe4000f8e020e */
[----:B------:R-:W-:Y:S01]  /*45c0*/  UIMAD UR13, UR46, UR7, UR13 ;  /* 0x000000072e0d72a4 */ /* 0x000fe2000f8e020d */
[----:B------:R-:W-:Y:S02]  /*45d0*/  @!UP0 UMOV UR5, UR8 ;  /* 0x0000000800058c82 */ /* 0x000fe40008000000 */
[----:B------:R-:W-:Y:S02]  /*45e0*/  UIMAD UR14, UR5, UR15, UR14 ;  /* 0x0000000f050e72a4 */ /* 0x000fe4000f8e020e */
[----:B------:R-:W-:Y:S11]  /*45f0*/  UIMAD UR13, UR6, UR46, UR13 ;  /* 0x0000002e060d72a4 */ /* 0x000ff6000f8e020d */
[----:B------:R-:W-:Y:S01]  /*4600*/  @!UPT UIADD3 URZ, UPT, UPT, URZ, URZ, URZ ;  /* 0x000000fffffff290 */ /* 0x000fe2000fffe0ff */
.L_x_76:
[----:B------:R-:W3:Y:S01]  /*4610*/  @!UP2 LDCU.128 UR8, c[0x0][0xb10] ;  /* 0x00016200ff08a7ac */ /* 0x000ee20008000c00 */
[C---:B------:R-:W-:Y:S02]  /*4620*/  ISETP.NE.U32.AND P1, PT, R4.reuse, RZ, PT ;  /* 0x000000ff0400720c */ /* 0x040fe40003f25070 */
[----:B------:R-:W-:Y:S02]  /*4630*/  ISETP.NE.U32.AND P0, PT, R4, RZ, PT ;  /* 0x000000ff0400720c */ /* 0x000fe40003f05070 */
[C---:B------:R-:W-:Y:S02]  /*4640*/  ISETP.NE.AND.EX P1, PT, R5.reuse, RZ, PT, P1 ;  /* 0x000000ff0500720c */ /* 0x040fe40003f25310 */
[----:B------:R-:W-:Y:S01]  /*4650*/  ISETP.NE.AND.EX P0, PT, R5, RZ, PT, P0 ;  /* 0x000000ff0500720c */ /* 0x000fe20003f05300 */
[----:B------:R-:W4:Y:S01]  /*4660*/  @!UP2 LDCU UR5, c[0x0][0xb0c] ;  /* 0x00016180ff05a7ac */ /* 0x000f220008000800 */
[----:B------:R-:W-:Y:S01]  /*4670*/  SHF.L.U32 R9, R15, 0x1f, RZ ;  /* 0x0000001f0f097819 */ /* 0x000fe200000006ff */
[----:B------:R-:W-:Y:S02]  /*4680*/  USHF.L.U32 UR35, UR16, 0x6, URZ ;  /* 0x0000000610237899 */ /* 0x000fe400080006ff */
[----:B------:R-:W-:Y:S02]  /*4690*/  USHF.L.U32 UR34, UR20, 0x8, URZ ;  /* 0x0000000814227899 */ /* 0x000fe400080006ff */
[----:B---3--:R-:W-:Y:S07]  /*46a0*/  UIMAD.WIDE.U32 UR6, UR14, UR8, URZ ;  /* 0x000000080e0672a5 */ /* 0x008fee000f8e00ff */
[----:B------:R-:W-:Y:S01]  /*46b0*/  @!UP2 UMOV UR4, UR7 ;  /* 0x000000070004ac82 */ /* 0x000fe20008000000 */
[----:B----4-:R-:W-:Y:S02]  /*46c0*/  @!UP2 UISETP.NE.AND UP0, UPT, UR5, 0x1, UPT ;  /* 0x000000010500a88c */ /* 0x010fe4000bf05270 */
[----:B------:R-:W-:Y:S02]  /*46d0*/  @!UP2 USHF.R.U32.HI UR4, URZ, UR9, UR4 ;  /* 0x00000009ff04a299 */ /* 0x000fe40008011604 */
[----:B------:R-:W-:Y:S02]  /*46e0*/  UIMAD.WIDE.U32 UR6, UR13, UR11, URZ ;  /* 0x0000000b0d0672a5 */ /* 0x000fe4000f8e00ff */
[----:B------:R-:W-:Y:S02]  /*46f0*/  @!UP2 USEL UR8, UR14, UR4, !UP0 ;  /* 0x000000040e08a287 */ /* 0x000fe4000c000000 */
[----:B------:R-:W-:Y:S03]  /*4700*/  @!UP2 UISETP.NE.AND UP0, UPT, UR10, 0x1, UPT ;  /* 0x000000010a00a88c */ /* 0x000fe6000bf05270 */
[----:B------:R-:W-:Y:S02]  /*4710*/  @!UP2 UMOV UR6, UR7 ;  /* 0x000000070006ac82 */ /* 0x000fe40008000000 */
[----:B------:R-:W3:Y:S02]  /*4720*/  @!UP2 LDCU UR4, c[0x0][0xb20] ;  /* 0x00016400ff04a7ac */ /* 0x000ee40008000800 */
[----:B---3--:R-:W-:Y:S04]  /*4730*/  @!UP2 USHF.R.U32.HI UR6, URZ, UR4, UR6 ;  /* 0x00000004ff06a299 */ /* 0x008fe80008011606 */
[----:B------:R-:W-:Y:S04]  /*4740*/  @!UP2 USEL UR6, UR13, UR6, !UP0 ;  /* 0x000000060d06a287 */ /* 0x000fe8000c000000 */
[----:B------:R-:W-:Y:S02]  /*4750*/  @!UP2 UIADD3 UR4, UPT, UPT, -UR8, UR6, URZ ;  /* 0x000000060804a290 */ /* 0x000fe4000fffe1ff */
[----:B------:R-:W-:Y:S02]  /*4760*/  @!UP2 UIADD3 UR6, UPT, UPT, UR8, -UR6, URZ ;  /* 0x800000060806a290 */ /* 0x000fe4000fffe0ff */
[----:B------:R-:W-:Y:S02]  /*4770*/  @!UP2 UIMAD UR14, UR4, UR5, UR14 ;  /* 0x00000005040ea2a4 */ /* 0x000fe4000f8e020e */
[----:B------:R-:W-:Y:S01]  /*4780*/  @!UP2 UIMAD UR13, UR6, UR10, UR13 ;  /* 0x0000000a060da2a4 */ /* 0x000fe2000f8e020d */
[----:B------:R-:W-:Y:S11]  /*4790*/  BRA.U UP3, `(.L_x_77) ;  /* 0x0000000103107547 */ /* 0x000ff6000b800000 */
[----:B--2---:R-:W-:Y:S04]  /*47a0*/  MOV R0, UR48 ;  /* 0x0000003000007c02 */ /* 0x004fe80008000f00 */
[----:B------:R-:W-:Y:S04]  /*47b0*/  SHF.L.U32 R11, R0, 0x1f, RZ ;  /* 0x0000001f000b7819 */ /* 0x000fe800000006ff */
[----:B------:R-:W2:Y:S02]  /*47c0*/  SYNCS.PHASECHK.TRANS64.TRYWAIT P2, [UR21+0x88], R11 ;  /* 0x0000880bff0075a7 */ /* 0x000ea40008041115 */
[----:B--2---:R-:W-:Y:S05]  /*47d0*/  @!P2 BRA `(.L_x_78) ;  /* 0x000000540068a947 */ /* 0x004fea0003800000 */
.L_x_77:
[----:B------:R-:W-:Y:S05]  /*47e0*/  @!P1 BRA `(.L_x_79) ;  /* 0x0000000000309947 */ /* 0x000fea0003800000 */
[----:B------:R-:W-:Y:S01]  /*47f0*/  ISETP.NE.U32.AND P1, PT, R2, RZ, PT ;  /* 0x000000ff0200720c */ /* 0x000fe20003f25070 */
[----:B------:R-:W3:Y:S01]  /*4800*/  LDCU.64 UR4, c[0x0][0x358] ;  /* 0x00006b00ff0477ac */ /* 0x000ee20008000a00 */
[----:B------:R-:W-:Y:S02]  /*4810*/  IMAD.MOV.U32 R81, RZ, RZ, 0x1 ;  /* 0x00000001ff517424 */ /* 0x000fe400078e00ff */
[----:B------:R-:W-:Y:S11]  /*4820*/  ISETP.NE.AND.EX P1, PT, R3, RZ, PT, P1 ;  /* 0x000000ff0300720c */ /* 0x000ff60003f25310 */
[----:B------:R-:W-:Y:S02]  /*4830*/  @!UPT UIADD3 URZ, UPT, UPT, URZ, URZ, URZ ;  /* 0x000000fffffff290 */ /* 0x000fe4000fffe0ff */
[----:B--2---:R-:W2:Y:S01]  /*4840*/  @P1 LDC.64 R10, c[0x0][0x888] ;  /* 0x00022200ff0a1b82 */ /* 0x004ea20000000a00 */
[----:B------:R-:W-:Y:S04]  /*4850*/  @P1 IMAD R0, R4, UR36, RZ ;  /* 0x0000002404001c24 */ /* 0x000fe8000f8e02ff */
[----:B--2---:R-:W-:Y:S04]  /*4860*/  @P1 IMAD.WIDE R10, R0, 0x4, R10 ;  /* 0x00000004000a1825 */ /* 0x004fe800078e020a */
[----:B------:R-:W-:Y:S01]  /*4870*/  HFMA2 R0, -RZ, RZ, 0, 5.9604644775390625e-08 ;  /* 0x00000001ff007431 */ /* 0x000fe200000001ff */
[----:B---3-5:R3:W5:Y:S04]  /*4880*/  @P1 LDG.E R41, desc[UR4][R10.64] ;  /* 0x000000040a291981 */ /* 0x028768000c1e1900 */
[----:B------:R-:W-:Y:S01]  /*4890*/  @!P1 PRMT R81, R0, 0x7610, R81 ;  /* 0x0000761000519816 */ /* 0x000fe20000000051 */
[----:B---3--:R-:W4:Y:S06]  /*48a0*/  @!P1 LDC R41, c[0x0][0x880] ;  /* 0x00022000ff299b82 */ /* 0x008f2c0000000800 */
.L_x_79:
[----:B----45:R-:W-:Y:S01]  /*48b0*/  @!P0 FSETP.EQ.AND P1, PT, R41, RZ, PT ;  /* 0x000000ff2900820b */ /* 0x030fe20003f22000 */
[----:B------:R-:W-:Y:S01]  /*48c0*/  @!UPT UIADD3 URZ, UPT, UPT, URZ, URZ, URZ ;  /* 0x000000fffffff290 */ /* 0x000fe2000fffe0ff */
[----:B------:R-:W-:Y:S11]  /*48d0*/  @!P0 BRA `(.L_x_80) ;  /* 0x0000000000188947 */ /* 0x000ff60003800000 */
[----:B------:R-:W-:Y:S02]  /*48e0*/  LOP3.LUT P0, RZ, R81, 0xff, RZ, 0xc0, !PT ;  /* 0x000000ff51ff7812 */ /* 0x000fe4000780c0ff */
[----:B------:R-:W-:Y:S04]  /*48f0*/  ISETP.NE.U32.AND P1, PT, R2, RZ, PT ;  /* 0x000000ff0200720c */ /* 0x000fe80003f25070 */
[----:B------:R-:W-:Y:S04]  /*4900*/  ISETP.NE.AND.EX P1, PT, R3, RZ, PT, P1 ;  /* 0x000000ff0300720c */ /* 0x000fe80003f25310 */
[----:B------:R-:W-:Y:S03]  /*4910*/  PLOP3.LUT P1, PT, P1, PT, PT, 0x8, 0x80 ;  /* 0x000000000080781c */ /* 0x000fe60000f2e170 */
[----:B------:R-:W-:Y:S11]  /*4920*/  @P0 FSETP.EQ.AND P1, PT, R41, RZ, PT ;  /* 0x000000ff2900020b */ /* 0x000ff60003f22000 */
[----:B------:R-:W-:Y:S02]  /*4930*/  @!UPT UIADD3 URZ, UPT, UPT, URZ, URZ, URZ ;  /* 0x000000fffffff290 */ /* 0x000fe4000fffe0ff */
.L_x_80:
[----:B------:R-:W3:Y:S01]  /*4940*/  SYNCS.PHASECHK.TRANS64.TRYWAIT P2, [UR21+0x60], R9 ;  /* 0x00006009ff0075a7 */ /* 0x000ee20008041115 */
[----:B------:R-:W-:Y:S04]  /*4950*/  ELECT P0, URZ, PT ;  /* 0x0000000000ff782f */ /* 0x000fe80003800000 */
[----:B------:R-:W-:Y:S11]  /*4960*/  PLOP3.LUT P1, PT, P1, P0, PT, 0xf2, 0x2f ;  /* 0x00000000002f781c */ /* 0x000ff60000f21e72 */
[----:B------:R-:W-:Y:S02]  /*4970*/  @!UPT UIADD3 URZ, UPT, UPT, URZ, URZ, URZ ;  /* 0x000000fffffff290 */ /* 0x000fe4000fffe0ff */
[----:B------:R-:W-:Y:S05]  /*4980*/  @!P1 IADD3 R8, P0, PT, R16, 0x580, RZ ;  /* 0x0000058010089810 */ /* 0x000fea0007f1e0ff */
[----:B------:R-:W-:Y:S01]  /*4990*/  @!P1 IMAD.X R6, RZ, RZ, R17, P0 ;  /* 0x000000ffff069224 */ /* 0x000fe200000e0611 */
[----:B---3--:R-:W-:Y:S07]  /*49a0*/  @!P2 BRA `(.L_x_81) ;  /* 0x00000054000ca947 */ /* 0x008fee0003800000 */
.L_x_168:
[----:B------:R-:W-:Y:S01]  /*49b0*/  @!P1 R2UR UR5, R8 ;  /* 0x00000000080592ca */ /* 0x000fe200000e0000 */
[----:B------:R-:W-:Y:S01]  /*49c0*/  VOTEU.ALL UP0, P1 ;  /* 0x0000000000ff7886 */ /* 0x000fe20000800000 */
[----:B------:R-:W-:Y:S01]  /*49d0*/  @!P1 R2UR UR4, R6 ;  /* 0x00000000060492ca */ /* 0x000fe200000e0000 */
[----:B--2---:R-:W-:Y:S01]  /*49e0*/  @!P1 IMAD.MOV.U32 R0, RZ, RZ, 0x2000 ;  /* 0x00002000ff009424 */ /* 0x004fe200078e00ff */
[----:B------:R-:W-:Y:S01]  /*49f0*/  UMOV UR6, 0x0 ;  /* 0x0000000000067882 */ /* 0x000fe20000000000 */
[----:B------:R-:W-:Y:S01]  /*4a00*/  UMOV UR7, 0x10000000 ;  /* 0x1000000000077882 */ /* 0x000fe20000000000 */
[----:B------:R-:W-:Y:S01]  /*4a10*/  @!UP0 UIADD3 UR32, UPT, UPT, UR21, 0x400, URZ ;  /* 0x0000040015208890 */ /* 0x000fe2000fffe0ff */
[----:B------:R-:W-:Y:S01]  /*4a20*/  @!P1 IADD3 R8, P0, PT, R16, 0x580, RZ ;  /* 0x0000058010089810 */ /* 0x000fe20007f1e0ff */
[----:B------:R-:W-:Y:S04]  /*4a30*/  VOTEU.ALL UP0, P1 ;  /* 0x0000000000ff7886 */ /* 0x000fe80000800000 */
[----:B------:R-:W-:Y:S02]  /*4a40*/  @!P1 IMAD.X R6, RZ, RZ, R17, P0 ;  /* 0x000000ffff069224 */ /* 0x000fe400000e0611 */
[----:B------:R-:W-:Y:S02]  /*4a50*/  IMAD.U32 R10, RZ, RZ, UR5 ;  /* 0x00000005ff0a7e24 */ /* 0x000fe4000f8e00ff */
[----:B------:R-:W-:Y:S03]  /*4a60*/  IMAD.U32 R11, RZ, RZ, UR4 ;  /* 0x00000004ff0b7e24 */ /* 0x000fe6000f8e00ff */
[----:B------:R-:W-:Y:S02]  /*4a70*/  @!P1 R2UR UR4, R10 ;  /* 0x000000000a0492ca */ /* 0x000fe400000e0000 */
[----:B------:R-:W-:Y:S11]  /*4a80*/  @!P1 R2UR UR5, R11 ;  /* 0x000000000b0592ca */ /* 0x000ff600000e0000 */
[----:B------:R-:W-:Y:S02]  /*4a90*/  @!UPT UIADD3 URZ, UPT, UPT, URZ, URZ, URZ ;  /* 0x000000fffffff290 */ /* 0x000fe4000fffe0ff */
[----:B------:R2:W-:Y:S01]  /*4aa0*/  @!UP0 UTMALDG.3D [UR32], [UR4], desc[UR6] ;  /* 0x00000620040085b4 */ /* 0x0005e20008011000 */
[----:B------:R2:W-:Y:S01]  /*4ab0*/  @!P1 SYNCS.ARRIVE.TRANS64.RED.A0TR RZ, [UR21+0x40], R0 ;  /* 0x00004000ffff99a7 */ /* 0x0005e20008300415 */
[----:B------:R-:W-:Y:S01]  /*4ac0*/  SYNCS.ARRIVE.TRANS64.RED.A1T0 RZ, [UR40], RZ ;  /* 0x000000ffffff79a7 */ /* 0x000fe20008100428 */
[----:B------:R-:W3:Y:S02]  /*4ad0*/  SYNCS.PHASECHK.TRANS64.TRYWAIT P2, [UR21+0x68], R9 ;  /* 0x00006809ff0075a7 */ /* 0x000ee40008041115 */
[----:B--23--:R-:W-:Y:S05]  /*4ae0*/  @!P2 BRA `(.L_x_82) ;  /* 0x0000005000d4a947 */ /* 0x00cfea0003800000 */
.L_x_170:
        /* <DEDUP_REMOVED lines=8> */
[----:B------:R-:W-:Y:S01]  /*4b70*/  @!UP0 UIADD3 UR24, UPT, UPT, UR21, 0x2400, URZ ;  /* 0x0000240015188890 */ /* 0x000fe2000fffe0ff */
[----:B------:R-:W-:Y:S01]  /*4b80*/  VOTEU.ALL UP0, P1 ;  /* 0x0000000000ff7886 */ /* 0x000fe20000800000 */
[----:B------:R-:W-:Y:S01]  /*4b90*/  UMOV UR27, UR35 ;  /* 0x00000023001b7c82 */ /* 0x000fe20008000000 */
[----:B------:R-:W-:Y:S02]  /*4ba0*/  UMOV UR28, UR36 ;  /* 0x00000024001c7c82 */ /* 0x000fe40008000000 */
[----:B------:R-:W-:Y:S02]  /*4bb0*/  IMAD.U32 R10, RZ, RZ, UR5 ;  /* 0x00000005ff0a7e24 */ /* 0x000fe4000f8e00ff */
[----:B------:R-:W-:Y:S02]  /*4bc0*/  IMAD.U32 R11, RZ, RZ, UR4 ;  /* 0x00000004ff0b7e24 */ /* 0x000fe4000f8e00ff */
[----:B------:R-:W-:Y:S01]  /*4bd0*/  @!P1 IMAD.X R6, RZ, RZ, R17, P0 ;  /* 0x000000ffff069224 */ /* 0x000fe200000e0611 */
        /* <DEDUP_REMOVED lines=8> */
.L_x_172:
[----:B------:R-:W-:Y:S01]  /*4c60*/  @!P1 R2UR UR5, R8 ;  /* 0x00000000080592ca */ /* 0x000fe200000e0000 */
[----:B------:R-:W-:Y:S01]  /*4c70*/  VOTEU.ALL UP0, P1 ;  /* 0x0000000000ff7886 */ /* 0x000fe20000800000 */
[----:B------:R-:W-:Y:S01]  /*4c80*/  @!P1 R2UR UR4, R6 ;  /* 0x00000000060492ca */ /* 0x000fe200000e0000 */
[----:B--2---:R-:W-:Y:S01]  /*4c90*/  @!P1 IMAD.MOV.U32 R0, RZ, RZ, 0x2000 ;  /* 0x00002000ff009424 */ /* 0x004fe200078e00ff */
[----:B------:R-:W-:Y:S01]  /*4ca0*/  UMOV UR6, 0x0 ;  /* 0x0000000000067882 */ /* 0x000fe20000000000 */
[----:B------:R-:W-:Y:S01]  /*4cb0*/  UMOV UR7, 0x10000000 ;  /* 0x1000000000077882 */ /* 0x000fe20000000000 */
[----:B------:R-:W-:Y:S01]  /*4cc0*/  @!UP0 UIADD3 UR18, UPT, UPT, UR34, 0x80, URZ ;  /* 0x0000008022128890 */ /* 0x000fe2000fffe0ff */
[----:B------:R-:W-:Y:S01]  /*4cd0*/  VIADD R14, R14, 0x1 ;  /* 0x000000010e0e7836 */ /* 0x000fe20000000000 */
[----:B------:R-:W-:Y:S01]  /*4ce0*/  @!UP0 UIADD3 UR16, UPT, UPT, UR21, 0x4400, URZ ;  /* 0x0000440015108890 */ /* 0x000fe2000fffe0ff */
[----:B------:R-:W-:Y:S01]  /*4cf0*/  VOTEU.ALL UP0, P1 ;  /* 0x0000000000ff7886 */ /* 0x000fe20000800000 */
[----:B------:R-:W-:Y:S01]  /*4d00*/  UMOV UR19, UR35 ;  /* 0x0000002300137c82 */ /* 0x000fe20008000000 */
[----:B------:R-:W-:Y:S02]  /*4d10*/  UMOV UR20, UR36 ;  /* 0x0000002400147c82 */ /* 0x000fe40008000000 */
        /* <DEDUP_REMOVED lines=10> */
.L_x_174:
[----:B------:R-:W-:Y:S01]  /*4dc0*/  @!P1 IADD3 R6, P0, PT, R16, 0x580, RZ ;  /* 0x0000058010069810 */ /* 0x000fe20007f1e0ff */
[----:B------:R-:W-:Y:S01]  /*4dd0*/  VOTEU.ALL UP0, P1 ;  /* 0x0000000000ff7886 */ /* 0x000fe20000800000 */
[----:B------:R-:W-:Y:S01]  /*4de0*/  UMOV UR6, 0x0 ;  /* 0x0000000000067882 */ /* 0x000fe20000000000 */
[----:B------:R-:W-:Y:S01]  /*4df0*/  UMOV UR7, 0x10000000 ;  /* 0x1000000000077882 */ /* 0x000fe20000000000 */
[----:B------:R-:W-:Y:S01]  /*4e00*/  @!P1 R2UR UR5, R6 ;  /* 0x00000000060592ca */ /* 0x000fe200000e0000 */
[----:B--2---:R-:W-:Y:S01]  /*4e10*/  @!P1 IMAD.X R0, RZ, RZ, R17, P0 ;  /* 0x000000ffff009224 */ /* 0x004fe200000e0611 */
[----:B------:R-:W-:Y:S01]  /*4e20*/  @!UP0 UIADD3 UR10, UPT, UPT, UR34, 0xc0, URZ ;  /* 0x000000c0220a8890 */ /* 0x000fe2000fffe0ff */
[----:B------:R-:W-:Y:S01]  /*4e30*/  R2UR UR18, R83 ;  /* 0x00000000531272ca */ /* 0x000fe200000e0000 */
[----:B------:R-:W-:Y:S01]  /*4e40*/  @!UP0 UIADD3 UR8, UPT, UPT, UR21, 0x6400, URZ ;  /* 0x0000640015088890 */ /* 0x000fe2000fffe0ff */
[----:B------:R-:W-:Y:S01]  /*4e50*/  R2UR UR16, R84 ;  /* 0x00000000541072ca */ /* 0x000fe200000e0000 */
[----:B------:R-:W-:Y:S01]  /*4e60*/  @!UP0 UIADD3 UR9, UPT, UPT, UR21, 0x58, URZ ;  /* 0x0000005815098890 */ /* 0x000fe2000fffe0ff */
[----:B------:R-:W-:Y:S01]  /*4e70*/  @!P1 R2UR UR4, R0 ;  /* 0x00000000000492ca */ /* 0x000fe200000e0000 */
[----:B------:R-:W-:Y:S01]  /*4e80*/  VOTEU.ALL UP0, P1 ;  /* 0x0000000000ff7886 */ /* 0x000fe20000800000 */
[----:B------:R-:W-:Y:S01]  /*4e90*/  UMOV UR11, UR35 ;  /* 0x00000023000b7c82 */ /* 0x000fe20008000000 */
[----:B------:R-:W-:Y:S01]  /*4ea0*/  UMOV UR12, UR36 ;  /* 0x00000024000c7c82 */ /* 0x000fe20008000000 */
[C---:B------:R-:W-:Y:S01]  /*4eb0*/  ISETP.NE.AND P0, PT, R14.reuse, 0x2, PT ;  /* 0x000000020e00780c */ /* 0x040fe20003f05270 */
[----:B------:R-:W-:Y:S01]  /*4ec0*/  UPLOP3.LUT UP3, UPT, UPT, UPT, UPT, 0x80, 0x8 ;  /* 0x000000000008789c */ /* 0x000fe20003f6f070 */
[----:B------:R-:W-:Y:S01]  /*4ed0*/  IMAD.U32 R8, RZ, RZ, UR5 ;  /* 0x00000005ff087e24 */ /* 0x000fe2000f8e00ff */
[----:B------:R-:W-:Y:S01]  /*4ee0*/  LOP3.LUT R15, R15, 0x1, RZ, 0x3c, !PT ;  /* 0x000000010f0f7812 */ /* 0x000fe200078e3cff */
[----:B------:R-:W-:Y:S01]  /*4ef0*/  UMOV UR36, UR29 ;  /* 0x0000001d00247c82 */ /* 0x000fe20008000000 */
[----:B------:R-:W-:Y:S01]  /*4f00*/  SEL R0, RZ, 0x1, P0 ;  /* 0x00000001ff007807 */ /* 0x000fe20000000000 */
[----:B------:R-:W-:Y:S01]  /*4f10*/  UIADD3 UR20, UPT, UPT, UR13, UR18, URZ ;  /* 0x000000120d147290 */ /* 0x000fe2000fffe0ff */
[----:B------:R-:W-:Y:S01]  /*4f20*/  SEL R14, R14, RZ, P0 ;  /* 0x000000ff0e0e7207 */ /* 0x000fe20000000000 */
[----:B------:R-:W-:Y:S01]  /*4f30*/  UIADD3 UR16, UPT, UPT, UR14, UR16, URZ ;  /* 0x000000100e107290 */ /* 0x000fe2000fffe0ff */
[----:B------:R-:W-:Y:S01]  /*4f40*/  IMAD.U32 R9, RZ, RZ, UR4 ;  /* 0x00000004ff097e24 */ /* 0x000fe2000f8e00ff */
[----:B------:R-:W-:Y:S02]  /*4f50*/  @!P1 R2UR UR4, R8 ;  /* 0x00000000080492ca */ /* 0x000fe400000e0000 */
[----:B------:R-:W-:Y:S02]  /*4f60*/  LOP3.LUT R13, R13, R0, RZ, 0x3c, !PT ;  /* 0x000000000d0d7212 */ /* 0x000fe400078e3cff */
[----:B------:R-:W-:Y:S11]  /*4f70*/  @!P1 R2UR UR5, R9 ;  /* 0x00000000090592ca */ /* 0x000ff600000e0000 */
[----:B------:R-:W-:Y:S02]  /*4f80*/  @!UPT UIADD3 URZ, UPT, UPT, URZ, URZ, URZ ;  /* 0x000000fffffff290 */ /* 0x000fe4000fffe0ff */
[----:B------:R2:W-:Y:S01]  /*4f90*/  @!UP0 UTMALDG.3D [UR8], [UR4], desc[UR6] ;  /* 0x00000608040085b4 */ /* 0x0005e20008011000 */
[----:B------:R2:W-:Y:S01]  /*4fa0*/  @!P1 SYNCS.ARRIVE.TRANS64.RED.A0TR RZ, [UR21+0x58], R7 ;  /* 0x00005807ffff99a7 */ /* 0x0005e20008300415 */
[----:B------:R-:W-:Y:S01]  /*4fb0*/  SYNCS.ARRIVE.TRANS64.RED.A1T0 RZ, [UR37], RZ ;  /* 0x000000ffffff79a7 */ /* 0x000fe20008100425 */
[----:B------:R-:W-:Y:S05]  /*4fc0*/  BRA.U UP1, `(.L_x_85) ;  /* 0xfffffff101707547 */ /* 0x000fea000b83ffff */
[----:B------:R-:W-:-:S04]  /*4fd0*/  SHF.L.U32 R3, R15, 0x1f, RZ ;  /* 0x0000001f0f037819 */ /* 0x000fc800000006ff */
[----:B------:R-:W3:Y:S02]  /*4fe0*/  SYNCS.PHASECHK.TRANS64.TRYWAIT P0, [UR21+0x60], R3 ;  /* 0x00006003ff0075a7 */ /* 0x000ee40008001115 */
[----:B---3--:R-:W-:Y:S05]  /*4ff0*/  @!P0 BRA `(.L_x_86) ;  /* 0x0000004c00d88947 */ /* 0x008fea0003800000 */
.L_x_176:
[----:B------:R-:W4:Y:S02]  /*5000*/  SYNCS.PHASECHK.TRANS64.TRYWAIT P0, [UR21+0x68], R3 ;  /* 0x00006803ff0075a7 */ /* 0x000f240008001115 */
[----:B----4-:R-:W-:Y:S05]  /*5010*/  @!P0 BRA `(.L_x_87) ;  /* 0x0000004c00e88947 */ /* 0x010fea0003800000 */
.L_x_178:
[----:B------:R-:W4:Y:S02]  /*5020*/  SYNCS.PHASECHK.TRANS64.TRYWAIT P0, [UR21+0x70], R3 ;  /* 0x00007003ff0075a7 */ /* 0x000f240008001115 */
[----:B----4-:R-:W-:Y:S05]  /*5030*/  @!P0 BRA `(.L_x_88) ;  /* 0x0000004c00f88947 */ /* 0x010fea0003800000 */
.L_x_180:
[----:B---3--:R-:W-:-:S07]  /*5040*/  MOV R0, UR21 ;  /* 0x0000001500007c02 */ /* 0x008fce0008000f00 */
.L_x_89:
[----:B---3--:R-:W-:-:S04]  /*5050*/  SHF.L.U32 R3, R15, 0x1f, RZ ;  /* 0x0000001f0f037819 */ /* 0x008fc800000006ff */
[----:B------:R3:W4:Y:S03]  /*5060*/  SYNCS.PHASECHK.TRANS64.TRYWAIT P0, [R0+URZ+0x78], R3 ;  /* 0x00007803000075a7 */ /* 0x00072600080011ff */
[----:B----4-:R-:W-:Y:S05]  /*5070*/  @!P0 NANOSLEEP.SYNCS 0x989680 ;  /* 0x009896800000895d */ /* 0x010fea0003900000 */
[----:B------:R-:W4:Y:S02]  /*5080*/  @!P0 SYNCS.PHASECHK.TRANS64 P0, [R0+URZ+0x78], R3 ;  /* 0x00007803000085a7 */ /* 0x000f2400080010ff */
[----:B-12-4-:R-:W-:Y:S05]  /*5090*/  @P0 EXIT ;  /* 0x000000000000094d */ /* 0x016fea0003800000 */
[----:B------:R-:W-:Y:S05]  /*50a0*/  BRA `(.L_x_89) ;  /* 0xfffffffc00e87947 */ /* 0x000fea000383ffff */
.L_x_74:
[----:B------:R-:W-:-:S06]  /*50b0*/  UISETP.GE.AND UP0, UPT, UR17, 0x4, UPT ;  /* 0x000000041100788c */ /* 0x000fcc000bf06270 */
[----:B------:R-:W-:-:S13]  /*50c0*/  PLOP3.LUT P0, PT, PT, PT, UP0, 0x80, 0x8 ;  /* 0x000000000008781c */ /* 0x000fda0003f0f008 */
[----:B-1----:R-:W-:Y:S05]  /*50d0*/  @!P0 EXIT ;  /* 0x000000000000894d */ /* 0x002fea0003800000 */
[----:B------:R-:W1:Y:S08]  /*50e0*/  S2UR UR4, SR_CgaCtaId ;  /* 0x00000000000479c3 */ /* 0x000e700000008800 */
[----:B------:R-:W-:Y:S01]  /*50f0*/  BAR.SYNC.DEFER_BLOCKING 0x6, 0xa0 ;  /* 0x0182800000007b1d */ /* 0x000fe20000010000 */
[C---:B------:R-:W-:Y:S01]  /*5100*/  IMAD.SHL.U32 R5, R94.reuse, 0x40, RZ ;  /* 0x000000405e057824 */ /* 0x040fe200078e00ff */
[C---:B------:R-:W-:Y:S01]  /*5110*/  R2P PR, R94.reuse, 0x6 ;  /* 0x000000065e007804 */ /* 0x040fe20000000000 */
[C---:B------:R-:W-:Y:S01]  /*5120*/  IMAD.SHL.U32 R2, R94.reuse, 0x8, RZ ;  /* 0x000000085e027824 */ /* 0x040fe200078e00ff */
[----:B------:R-:W-:Y:S01]  /*5130*/  CS2R R88, SRZ ;  /* 0x0000000000587805 */ /* 0x000fe2000001ff00 */
[----:B------:R-:W-:Y:S01]  /*5140*/  IMAD.U32 R37, R94, 0x10000, RZ ;  /* 0x000100005e257824 */ /* 0x000fe200078e00ff */
[----:B------:R-:W-:-:S02]  /*5150*/  UMOV UR44, 0x400 ;  /* 0x00000400002c7882 */ /* 0x000fc40000000000 */
[----:B------:R-:W2:Y:S01]  /*5160*/  LDC.64 R78, c[0x0][0x8b0] ;  /* 0x00022c00ff4e7b82 */ /* 0x000ea20000000a00 */
[C---:B------:R-:W-:Y:S01]  /*5170*/  LOP3.LUT R3, R5.reuse, 0x1c0, RZ, 0xc0, !PT ;  /* 0x000001c005037812 */ /* 0x040fe200078ec0ff */
[----:B------:R-:W-:Y:S01]  /*5180*/  IMAD.SHL.U32 R80, R94, 0x20, RZ ;  /* 0x000000205e507824 */ /* 0x000fe200078e00ff */
[----:B------:R-:W-:Y:S01]  /*5190*/  LOP3.LUT R5, R5, 0x200, RZ, 0xc0, !PT ;  /* 0x0000020005057812 */ /* 0x000fe200078ec0ff */
[----:B------:R-:W-:Y:S01]  /*51a0*/  IMAD.MOV.U32 R92, RZ, RZ, 0x20 ;  /* 0x00000020ff5c7424 */ /* 0x000fe200078e00ff */
[----:B------:R-:W-:Y:S01]  /*51b0*/  LOP3.LUT R2, R3, 0x38, R2, 0xf8, !PT ;  /* 0x0000003803027812 */ /* 0x000fe200078ef802 */
[----:B------:R-:W-:Y:S01]  /*51c0*/  IMAD.MOV.U32 R91, RZ, RZ, 0x1 ;  /* 0x00000001ff5b7424 */ /* 0x000fe200078e00ff */
[----:B------:R-:W-:Y:S01]  /*51d0*/  SHF.R.U32.HI R3, RZ, 0x1, R94 ;  /* 0x00000001ff037819 */ /* 0x000fe2000001165e */
[----:B------:R-:W3:Y:S01]  /*51e0*/  LDC.64 R76, c[0x0][0x8a8] ;  /* 0x00022a00ff4c7b82 */ /* 0x000ee20000000a00 */
[----:B------:R-:W-:Y:S01]  /*51f0*/  LOP3.LUT R37, R37, 0x600000, RZ, 0xc0, !PT ;  /* 0x0060000025257812 */ /* 0x000fe200078ec0ff */
[----:B------:R-:W-:Y:S01]  /*5200*/  IMAD.MOV.U32 R36, RZ, RZ, RZ ;  /* 0x000000ffff247224 */ /* 0x000fe200078e00ff */
[----:B------:R-:W-:Y:S01]  /*5210*/  LOP3.LUT R80, R5, 0xc00, R80, 0xf8, !PT ;  /* 0x00000c0005507812 */ /* 0x000fe200078ef850 */
[----:B------:R-:W-:Y:S01]  /*5220*/  IMAD.MOV.U32 R90, RZ, RZ, RZ ;  /* 0x000000ffff5a7224 */ /* 0x000fe200078e00ff */
[----:B------:R-:W-:Y:S01]  /*5230*/  LOP3.LUT R3, R2, 0x8, R3, 0x78, !PT ;  /* 0x0000000802037812 */ /* 0x000fe200078e7803 */
[----:B------:R-:W4:Y:S01]  /*5240*/  LDCU UR59, c[0x0][0x370] ;  /* 0x00006e00ff3b77ac */ /* 0x000f220008000800 */
[----:B------:R-:W-:-:S02]  /*5250*/  SEL R93, R92, 0xffffffe0, !P2 ;  /* 0xffffffe05c5d7807 */ /* 0x000fc40005000000 */
[----:B------:R-:W-:Y:S01]  /*5260*/  LOP3.LUT R80, R80, R3, RZ, 0xfc, !PT ;  /* 0x0000000350507212 */ /* 0x000fe200078efcff */
[----:B-1----:R-:W-:Y:S01]  /*5270*/  ULEA UR44, UR4, UR44, 0x18 ;  /* 0x0000002c042c7291 */ /* 0x002fe2000f8ec0ff */
[----:B------:R-:W-:Y:S01]  /*5280*/  LOP3.LUT R94, R94, 0x60, RZ, 0xc0, !PT ;  /* 0x000000605e5e7812 */ /* 0x000fe200078ec0ff */
[----:B------:R-:W1:Y:S01]  /*5290*/  LDCU UR43, c[0x0][0xb0c] ;  /* 0x00016180ff2b77ac */ /* 0x000e620008000800 */
[----:B------:R-:W-:Y:S01]  /*52a0*/  SEL R92, R92, 0xffffffe0, !P1 ;  /* 0xffffffe05c5c7807 */ /* 0x000fe20004800000 */
[----:B------:R-:W-:Y:S01]  /*52b0*/  UIADD3 UR4, UPT, UPT, UR44, 0x400, URZ ;  /* 0x000004002c047890 */ /* 0x000fe2000fffe0ff */
[----:B------:R-:W1:Y:S04]  /*52c0*/  LDCU UR39, c[0x0][0xb30] ;  /* 0x00016600ff2777ac */ /* 0x000e680008000800 */
[----:B------:R-:W4:Y:S01]  /*52d0*/  LDS R0, [UR44+0x140] ;  /* 0x0001402cff007984 */ /* 0x000f220008000800 */
[----:B------:R-:W-:Y:S01]  /*52e0*/  IMAD.U32 R86, RZ, RZ, UR4 ;  /* 0x00000004ff567e24 */ /* 0x000fe2000f8e00ff */
[----:B------:R-:W1:Y:S01]  /*52f0*/  LDCU.64 UR56, c[0x0][0x888] ;  /* 0x00011100ff3877ac */ /* 0x000e620008000a00 */
[----:B------:R-:W1:Y:S01]  /*5300*/  LDCU.64 UR40, c[0x0][0xb28] ;  /* 0x00016500ff2877ac */ /* 0x000e620008000a00 */
[----:B------:R-:W1:Y:S01]  /*5310*/  LDCU.64 UR62, c[0x0][0x890] ;  /* 0x00011200ff3e77ac */ /* 0x000e620008000a00 */
[----:B------:R-:W1:Y:S01]  /*5320*/  LDCU.128 UR52, c[0x0][0xb10] ;  /* 0x00016200ff3477ac */ /* 0x000e620008000c00 */
[----:B------:R-:W1:Y:S01]  /*5330*/  LDCU UR58, c[0x0][0x374] ;  /* 0x00006e80ff3a77ac */ /* 0x000e620008000800 */
[----:B------:R-:W-:Y:S01]  /*5340*/  UMOV UR47, URZ ;  /* 0x000000ff002f7c82 */ /* 0x000fe20008000000 */
[----:B------:R-:W-:Y:S01]  /*5350*/  UMOV UR46, URZ ;  /* 0x000000ff002e7c82 */ /* 0x000fe20008000000 */
[----:B-1234-:R-:W-:-:S07]  /*5360*/  IMAD.IADD R37, R0, 0x1, R37 ;  /* 0x0000000100257824 */ /* 0x01efce00078e0225 */
.L_x_133:
[C---:B------:R-:W-:Y:S02]  /*5370*/  LEA R3, R88.reuse, UR44, 0x3 ;  /* 0x0000002c58037c11 */ /* 0x040fe4000f8e18ff */
[----:B------:R-:W-:Y:S02]  /*5380*/  SHF.L.U32 R0, R89, 0x1f, RZ ;  /* 0x0000001f59007819 */ /* 0x000fe400000006ff */
[----:B------:R-:W-:Y:S02]  /*5390*/  LEA R5, R88, UR44, 0x4 ;  /* 0x0000002c58057c11 */ /* 0x000fe4000f8e20ff */
[----:B-1----:R-:W1:Y:S02]  /*53a0*/  SYNCS.PHASECHK.TRANS64.TRYWAIT P0, [R3+URZ+0x90], R0 ;  /* 0x00009000030075a7 */ /* 0x002e6400080011ff */
[----:B-1----:R-:W-:Y:S05]  /*53b0*/  @!P0 BRA `(.L_x_90) ;  /* 0x0000004c00308947 */ /* 0x002fea0003800000 */
.L_x_181:
[----:B------:R-:W2:Y:S01]  /*53c0*/  LDS.128 R4, [R5+0x120] ;  /* 0x0001200005047984 */ /* 0x000ea20000000c00 */
        /* <DEDUP_REMOVED lines=10> */
[----:B------:R-:W-:Y:S01]  /*5470*/  PLOP3.LUT P0, PT, PT, PT, UP1, 0x80, 0x8 ;  /* 0x000000000008781c */ /* 0x000fe20003f0f018 */
[----:B------:R-:W-:Y:S11]  /*5480*/  UP2UR UR61, UPR, URZ, 0x2 ;  /* 0x00000002ff3d7883 */ /* 0x000ff60008000000 */
[----:B------:R-:W-:Y:S01]  /*5490*/  @!UPT UIADD3 URZ, UPT, UPT, URZ, URZ, URZ ;  /* 0x000000fffffff290 */ /* 0x000fe2000fffe0ff */
[----:B-1----:R-:W-:Y:S02]  /*54a0*/  @P0 SHF.R.U32.HI R0, RZ, 0x10, R5 ;  /* 0x00000010ff000819 */ /* 0x002fe40000011605 */
        /* <DEDUP_REMOVED lines=12> */
[----:B------:R-:W2:Y:S01]  /*5570*/  LDCU UR12, c[0x0][0xb20] ;  /* 0x00016400ff0c77ac */ /* 0x000ea20008000800 */
[----:B------:R-:W-:Y:S02]  /*5580*/  UIMAD.WIDE.U32 UR4, UR58, UR55, URZ ;  /* 0x000000373a0472a5 */ /* 0x000fe4000f8e00ff */
[----:B------:R-:W-:Y:S02]  /*5590*/  UIMAD.WIDE.U32 UR6, UR59, UR52, URZ ;  /* 0x000000343b0672a5 */ /* 0x000fe4000f8e00ff */
[----:B------:R-:W-:Y:S02]  /*55a0*/  UISETP.NE.AND UP0, UPT, UR54, 0x1, UPT ;  /* 0x000000013600788c */ /* 0x000fe4000bf05270 */
[----:B------:R-:W-:Y:S02]  /*55b0*/  UIMAD.WIDE.U32 UR8, UR37, UR55, URZ ;  /* 0x00000037250872a5 */ /* 0x000fe4000f8e00ff */
[----:B------:R-:W-:Y:S02]  /*55c0*/  UIMAD.WIDE.U32 UR10, UR38, UR52, URZ ;  /* 0x00000034260a72a5 */ /* 0x000fe4000f8e00ff */
[----:B------:R-:W-:Y:S02]  /*55d0*/  UISETP.NE.AND UP1, UPT, UR43, 0x1, UPT ;  /* 0x000000012b00788c */ /* 0x000fe4000bf25270 */
[----:B------:R-:W-:Y:S01]  /*55e0*/  UISETP.NE.AND UP2, UPT, UR42, 0x1, UPT ;  /* 0x000000012a00788c */ /* 0x000fe2000bf45270 */
[----:B------:R-:W-:Y:S02]  /*55f0*/  UMOV UR4, UR5 ;  /* 0x0000000500047c82 */ /* 0x000fe40008000000 */
[----:B--2---:R-:W-:Y:S03]  /*5600*/  USHF.R.U32.HI UR5, URZ, UR12, UR4 ;  /* 0x0000000cff057299 */ /* 0x004fe60008011604 */
[----:B------:R-:W-:Y:S02]  /*5610*/  UMOV UR4, UR7 ;  /* 0x0000000700047c82 */ /* 0x000fe40008000000 */
[----:B------:R-:W-:Y:S02]  /*5620*/  USHF.R.U32.HI UR7, URZ, UR53, UR4 ;  /* 0x00000035ff077299 */ /* 0x000fe40008011604 */
[----:B------:R-:W-:Y:S02]  /*5630*/  USEL UR4, UR58, UR5, !UP0 ;  /* 0x000000053a047287 */ /* 0x000fe4000c000000 */
[----:B------:R-:W-:Y:S01]  /*5640*/  USEL UR7, UR59, UR7, !UP1 ;  /* 0x000000073b077287 */ /* 0x000fe2000c800000 */
[----:B------:R-:W-:Y:S01]  /*5650*/  UMOV UR5, UR9 ;  /* 0x0000000900057c82 */ /* 0x000fe20008000000 */
[----:B------:R-:W-:Y:S02]  /*5660*/  UIMAD.WIDE.U32 UR8, UR4, UR40, URZ ;  /* 0x00000028040872a5 */ /* 0x000fe4000f8e00ff */
[----:B------:R-:W-:Y:S03]  /*5670*/  USHF.R.U32.HI UR6, URZ, UR12, UR5 ;  /* 0x0000000cff067299 */ /* 0x000fe60008011605 */
[----:B------:R-:W-:Y:S01]  /*5680*/  UMOV UR5, UR11 ;  /* 0x0000000b00057c82 */ /* 0x000fe20008000000 */
[----:B------:R-:W-:Y:S02]  /*5690*/  UIMAD.WIDE.U32 UR10, UR7, UR40, URZ ;  /* 0x00000028070a72a5 */ /* 0x000fe4000f8e00ff */
[----:B------:R-:W-:Y:S02]  /*56a0*/  USHF.R.U32.HI UR12, URZ, UR53, UR5 ;  /* 0x00000035ff0c7299 */ /* 0x000fe40008011605 */
[----:B------:R-:W-:Y:S01]  /*56b0*/  USEL UR6, UR37, UR6, !UP0 ;  /* 0x0000000625067287 */ /* 0x000fe2000c000000 */
[----:B------:R-:W-:Y:S02]  /*56c0*/  UMOV UR5, UR9 ;  /* 0x0000000900057c82 */ /* 0x000fe40008000000 */
[----:B------:R-:W-:Y:S01]  /*56d0*/  UMOV UR10, UR11 ;  /* 0x0000000b000a7c82 */ /* 0x000fe20008000000 */
[----:B------:R-:W-:Y:S02]  /*56e0*/  @UP2 USHF.R.U32.HI UR4, URZ, UR41, UR5 ;  /* 0x00000029ff042299 */ /* 0x000fe40008011605 */
[----:B------:R-:W-:Y:S02]  /*56f0*/  @UP2 USHF.R.U32.HI UR7, URZ, UR41, UR10 ;  /* 0x00000029ff072299 */ /* 0x000fe4000801160a */
[----:B------:R-:W-:Y:S02]  /*5700*/  UIMAD UR4, UR42, UR4, URZ ;  /* 0x000000042a0472a4 */ /* 0x000fe4000f8e02ff */
        /* <DEDUP_REMOVED lines=8> */
[----:B------:R-:W-:Y:S02]  /*5790*/  USEL UR11, UR6, UR4, !UP2 ;  /* 0x00000004060b7287 */ /* 0x000fe4000d000000 */
[----:B------:R-:W-:Y:S02]  /*57a0*/  UIADD3 UR8, UPT, UPT, -UR5, URZ, URZ ;  /* 0x000000ff05087290 */ /* 0x000fe4000fffe1ff */
[----:B------:R-:W-:Y:S01]  /*57b0*/  UIADD3 UR10, UPT, UPT, -UR11, URZ, URZ ;  /* 0x000000ff0b0a7290 */ /* 0x000fe2000fffe1ff */
[----:B------:R-:W-:Y:S01]  /*57c0*/  @!UP0 UMOV UR4, UR9 ;  /* 0x0000000900048c82 */ /* 0x000fe20008000000 */
[----:B------:R-:W-:Y:S02]  /*57d0*/  UIADD3 UR9, UPT, UPT, -UR6, URZ, URZ ;  /* 0x000000ff06097290 */ /* 0x000fe4000fffe1ff */
[----:B------:R-:W-:Y:S02]  /*57e0*/  @!UP0 USHF.R.U32.HI UR4, URZ, UR41, UR4 ;  /* 0x00000029ff048299 */ /* 0x000fe40008011604 */
[----:B------:R-:W-:Y:S02]  /*57f0*/  UIMAD UR10, UR42, UR10, UR6 ;  /* 0x0000000a2a0a72a4 */ /* 0x000fe4000f8e0206 */
[----:B------:R-:W-:Y:S04]  /*5800*/  @!UP0 USEL UR4, UR5, UR4, !UP2 ;  /* 0x0000000405048287 */ /* 0x000fe8000d000000 */
[----:B------:R-:W-:Y:S02]  /*5810*/  @!UP0 UIMAD UR10, UR7, UR10, UR4 ;  /* 0x0000000a070a82a4 */ /* 0x000fe4000f8e0204 */
[----:B------:R-:W-:Y:S02]  /*5820*/  @!UP0 UIADD3 UR11, UPT, UPT, UR11, -UR4, URZ ;  /* 0x800000040b0b8290 */ /* 0x000fe4000fffe0ff */
[----:B------:R-:W-:Y:S02]  /*5830*/  UIMAD UR7, UR43, UR8, UR38 ;  /* 0x000000082b0772a4 */ /* 0x000fe4000f8e0226 */
[----:B------:R-:W-:Y:S02]  /*5840*/  @!UP0 UIMAD UR6, UR11, UR42, UR5 ;  /* 0x0000002a0b0682a4 */ /* 0x000fe4000f8e0205 */
[----:B------:R-:W-:Y:S01]  /*5850*/  UIMAD UR4, UR54, UR9, UR37 ;  /* 0x00000009360472a4 */ /* 0x000fe2000f8e0225 */
[----:B------:R-:W-:Y:S02]  /*5860*/  @!UP0 UMOV UR5, UR10 ;  /* 0x0000000a00058c82 */ /* 0x000fe40008000000 */
[----:B------:R-:W-:Y:S02]  /*5870*/  UIMAD UR38, UR5, UR43, UR7 ;  /* 0x0000002b052672a4 */ /* 0x000fe4000f8e0207 */
[----:B------:R-:W-:Y:S11]  /*5880*/  UIMAD UR37, UR6, UR54, UR4 ;  /* 0x00000036062572a4 */ /* 0x000ff6000f8e0204 */
[----:B------:R-:W-:Y:S01]  /*5890*/  @!UPT UIADD3 URZ, UPT, UPT, URZ, URZ, URZ ;  /* 0x000000fffffff290 */ /* 0x000fe2000fffe0ff */
.L_x_91:
[----:B------:R-:W-:Y:S01]  /*58a0*/  UISETP.NE.AND UP0, UPT, UR39, 0x1, UPT ;  /* 0x000000012700788c */ /* 0x000fe2000bf05270 */
[----:B------:R-:W-:Y:S01]  /*58b0*/  LOP3.LUT P0, RZ, R86, 0x3f0, RZ, 0xc0, !PT ;  /* 0x000003f056ff7812 */ /* 0x000fe2000780c0ff */
[----:B------:R-:W-:Y:S01]  /*58c0*/  USHF.L.U32 UR50, UR16, 0x6, URZ ;  /* 0x0000000610327899 */ /* 0x000fe200080006ff */
[----:B------:R-:W-:Y:S01]  /*58d0*/  BSSY.RECONVERGENT B6, `(.L_x_92) ;  /* 0x0000034000067945 */ /* 0x000fe20003800200 */
[----:B------:R-:W-:Y:S01]  /*58e0*/  USHF.L.U32 UR49, UR20, 0x8, URZ ;  /* 0x0000000814317899 */ /* 0x000fe200080006ff */
[----:B------:R-:W-:Y:S06]  /*58f0*/  IADD3 R88, PT, PT, R88, 0x1, RZ ;  /* 0x0000000158587810 */ /* 0x000fec0007ffe0ff */
[----:B------:R-:W2:Y:S01]  /*5900*/  @!UP0 LDCU.128 UR12, c[0x0][0xb10] ;  /* 0x00016200ff0c87ac */ /* 0x000ea20008000c00 */
[----:B------:R-:W3:Y:S01]  /*5910*/  @!UP0 LDCU UR5, c[0x0][0xb0c] ;  /* 0x00016180ff0587ac */ /* 0x000ee20008000800 */
[----:B------:R-:W4:Y:S01]  /*5920*/  @!UP0 LDCU UR10, c[0x0][0xb20] ;  /* 0x00016400ff0a87ac */ /* 0x000f220008000800 */
[----:B--2---:R-:W-:Y:S02]  /*5930*/  UIMAD.WIDE.U32 UR8, UR38, UR12, URZ ;  /* 0x0000000c260872a5 */ /* 0x004fe4000f8e00ff */
[----:B------:R-:W-:Y:S02]  /*5940*/  UIMAD.WIDE.U32 UR6, UR37, UR15, URZ ;  /* 0x0000000f250672a5 */ /* 0x000fe4000f8e00ff */
[----:B------:R-:W-:Y:S03]  /*5950*/  @!UP0 UISETP.NE.AND UP1, UPT, UR14, 0x1, UPT ;  /* 0x000000010e00888c */ /* 0x000fe6000bf25270 */
[----:B------:R-:W-:Y:S01]  /*5960*/  @!UP0 UMOV UR4, UR9 ;  /* 0x0000000900048c82 */ /* 0x000fe20008000000 */
[----:B---3--:R-:W-:Y:S02]  /*5970*/  @!UP0 UISETP.NE.AND UP2, UPT, UR5, 0x1, UPT ;  /* 0x000000010500888c */ /* 0x008fe4000bf45270 */
[----:B------:R-:W-:Y:S01]  /*5980*/  @!UP0 USHF.R.U32.HI UR4, URZ, UR13, UR4 ;  /* 0x0000000dff048299 */ /* 0x000fe20008011604 */
[----:B------:R-:W-:Y:S02]  /*5990*/  @!UP0 UMOV UR6, UR7 ;  /* 0x0000000700068c82 */ /* 0x000fe40008000000 */
[----:B----4-:R-:W-:Y:S02]  /*59a0*/  @!UP0 USHF.R.U32.HI UR6, URZ, UR10, UR6 ;  /* 0x0000000aff068299 */ /* 0x010fe40008011606 */
[----:B------:R-:W-:Y:S02]  /*59b0*/  @!UP0 USEL UR7, UR38, UR4, !UP2 ;  /* 0x0000000426078287 */ /* 0x000fe4000d000000 */
[----:B------:R-:W-:Y:S04]  /*59c0*/  @!UP0 USEL UR6, UR37, UR6, !UP1 ;  /* 0x0000000625068287 */ /* 0x000fe8000c800000 */
[----:B------:R-:W-:Y:S02]  /*59d0*/  @!UP0 UIADD3 UR4, UPT, UPT, -UR7, UR6, URZ ;  /* 0x0000000607048290 */ /* 0x000fe4000fffe1ff */
[----:B------:R-:W-:Y:S02]  /*59e0*/  @!UP0 UIADD3 UR6, UPT, UPT, UR7, -UR6, URZ ;  /* 0x8000000607068290 */ /* 0x000fe4000fffe0ff */
[----:B------:R-:W-:Y:S02]  /*59f0*/  @!UP0 UIMAD UR38, UR4, UR5, UR38 ;  /* 0x00000005042682a4 */ /* 0x000fe4000f8e0226 */
[----:B------:R-:W-:Y:S01]  /*5a00*/  @!UP0 UIMAD UR37, UR6, UR14, UR37 ;  /* 0x0000000e062582a4 */ /* 0x000fe2000f8e0225 */
[----:B------:R-:W-:Y:S11]  /*5a10*/  @!P0 BRA `(.L_x_93) ;  /* 0x00000000007c8947 */ /* 0x000ff60003800000 */
[----:B------:R-:W2:Y:S01]  /*5a20*/  LDCU.64 UR8, c[0x4][0x80] ;  /* 0x01001000ff0877ac */ /* 0x000ea20008000a00 */
[----:B------:R-:W-:Y:S01]  /*5a30*/  MOV R2, 0x0 ;  /* 0x0000000000027802 */ /* 0x000fe20000000f00 */
[----:B------:R-:W-:Y:S02]  /*5a40*/  HFMA2 R12, -RZ, RZ, 0, 5.9604644775390625e-08 ;  /* 0x00000001ff0c7431 */ /* 0x000fe400000001ff */
[----:B------:R-:W-:Y:S01]  /*5a50*/  IMAD.MOV.U32 R8, RZ, RZ, 0x70 ;  /* 0x00000070ff087424 */ /* 0x000fe200078e00ff */
[----:B------:R3:W4:Y:S01]  /*5a60*/  LDC.64 R14, c[0x4][R2] ;  /* 0x01000000020e7b82 */ /* 0x0007220000000a00 */
[----:B------:R-:W1:Y:S01]  /*5a70*/  LDCU.64 UR6, c[0x4][0x88] ;  /* 0x01001100ff0677ac */ /* 0x000e620008000a00 */
[----:B------:R-:W-:Y:S01]  /*5a80*/  IMAD.MOV.U32 R13, RZ, RZ, RZ ;  /* 0x000000ffff0d7224 */ /* 0x000fe200078e00ff */
[----:B------:R-:W1:Y:S01]  /*5a90*/  LDCU.64 UR4, c[0x4][0x8] ;  /* 0x01000100ff0477ac */ /* 0x000e620008000a00 */
[----:B--2---:R-:W-:Y:S01]  /*5aa0*/  MOV R5, UR9 ;  /* 0x0000000900057c02 */ /* 0x004fe20008000f00 */
[----:B------:R-:W-:Y:S01]  /*5ab0*/  IMAD.U32 R4, RZ, RZ, UR8 ;  /* 0x00000008ff047e24 */ /* 0x000fe2000f8e00ff */
[----:B-1----:R-:W-:Y:S01]  /*5ac0*/  MOV R7, UR7 ;  /* 0x0000000700077c02 */ /* 0x002fe20008000f00 */
[----:B------:R-:W-:Y:S01]  /*5ad0*/  IMAD.U32 R6, RZ, RZ, UR6 ;  /* 0x00000006ff067e24 */ /* 0x000fe2000f8e00ff */
[----:B------:R-:W-:Y:S01]  /*5ae0*/  MOV R11, UR5 ;  /* 0x00000005000b7c02 */ /* 0x000fe20008000f00 */
[----:B------:R-:W-:Y:S02]  /*5af0*/  IMAD.U32 R10, RZ, RZ, UR4 ;  /* 0x00000004ff0a7e24 */ /* 0x000fe4000f8e00ff */
[----:B------:R-:W-:Y:S07]  /*5b00*/  LEPC R20, `(.L_x_94) ;  /* 0x000000001014794e */ /* 0x000fee0000000000 */
[----:B---345:R-:W-:Y:S05]  /*5b10*/  CALL.ABS.NOINC R14 ;  /* 0x000000000e007343 */ /* 0x038fea0003c00000 */
.L_x_94:
[----:B------:R-:W1:Y:S01]  /*5b20*/  LDCU.64 UR8, c[0x4][0x80] ;  /* 0x01001000ff0877ac */ /* 0x000e620008000a00 */
[----:B------:R-:W2:Y:S01]  /*5b30*/  LDC.64 R2, c[0x4][R2] ;  /* 0x0100000002027b82 */ /* 0x000ea20000000a00 */
[----:B------:R-:W-:Y:S02]  /*5b40*/  HFMA2 R12, -RZ, RZ, 0, 5.9604644775390625e-08 ;  /* 0x00000001ff0c7431 */ /* 0x000fe400000001ff */
[----:B------:R-:W-:Y:S02]  /*5b50*/  IMAD.MOV.U32 R8, RZ, RZ, 0x70 ;  /* 0x00000070ff087424 */ /* 0x000fe400078e00ff */
[----:B------:R-:W-:Y:S01]  /*5b60*/  IMAD.MOV.U32 R13, RZ, RZ, RZ ;  /* 0x000000ffff0d7224 */ /* 0x000fe200078e00ff */
[----:B------:R-:W3:Y:S01]  /*5b70*/  LDCU.64 UR6, c[0x4][0x88] ;  /* 0x01001100ff0677ac */ /* 0x000ee20008000a00 */
[----:B------:R-:W4:Y:S01]  /*5b80*/  LDCU.64 UR4, c[0x4][0x8] ;  /* 0x01000100ff0477ac */ /* 0x000f220008000a00 */
[----:B-1----:R-:W-:Y:S02]  /*5b90*/  MOV R4, UR8 ;  /* 0x0000000800047c02 */ /* 0x002fe40008000f00 */
[----:B------:R-:W-:Y:S02]  /*5ba0*/  MOV R5, UR9 ;  /* 0x0000000900057c02 */ /* 0x000fe40008000f00 */
[----:B---3--:R-:W-:Y:S01]  /*5bb0*/  MOV R7, UR7 ;  /* 0x0000000700077c02 */ /* 0x008fe20008000f00 */
[----:B------:R-:W-:Y:S01]  /*5bc0*/  IMAD.U32 R6, RZ, RZ, UR6 ;  /* 0x00000006ff067e24 */ /* 0x000fe2000f8e00ff */
[----:B----4-:R-:W-:Y:S01]  /*5bd0*/  MOV R11, UR5 ;  /* 0x00000005000b7c02 */ /* 0x010fe20008000f00 */
[----:B------:R-:W-:Y:S02]  /*5be0*/  IMAD.U32 R10, RZ, RZ, UR4 ;  /* 0x00000004ff0a7e24 */ /* 0x000fe4000f8e00ff */
[----:B------:R-:W-:Y:S07]  /*5bf0*/  LEPC R20, `(.L_x_93) ;  /* 0x000000001014794e */ /* 0x000fee0000000000 */
[----:B--2---:R-:W-:Y:S05]  /*5c00*/  CALL.ABS.NOINC R2 ;  /* 0x0000000002007343 */ /* 0x004fea0003c00000 */
.L_x_93:
[----:B------:R-:W-:Y:S05]  /*5c10*/  BSYNC.RECONVERGENT B6 ;  /* 0x0000000000067941 */ /* 0x000fea0003800200 */
.L_x_92:
[----:B------:R-:W-:Y:S01]  /*5c20*/  R2UR UR4, R85 ;  /* 0x00000000550472ca */ /* 0x000fe200000e0000 */
[----:B------:R-:W-:Y:S01]  /*5c30*/  UISETP.NE.U32.AND UP0, UPT, UR62, URZ, UPT ;  /* 0x000000ff3e00728c */ /* 0x000fe2000bf05070 */
[----:B------:R-:W-:Y:S02]  /*5c40*/  ISETP.NE.U32.AND P4, PT, R78, RZ, PT ;  /* 0x000000ff4e00720c */ /* 0x000fe40003f85070 */
[----:B------:R-:W-:Y:S01]  /*5c50*/  ISETP.NE.U32.AND P2, PT, RZ, UR56, PT ;  /* 0x00000038ff007c0c */ /* 0x000fe2000bf45070 */
[----:B------:R-:W-:Y:S01]  /*5c60*/  UISETP.NE.AND.EX UP1, UPT, UR63, URZ, UPT, UP0 ;  /* 0x000000ff3f00728c */ /* 0x000fe2000bf25300 */
[----:B------:R-:W-:Y:S01]  /*5c70*/  ISETP.NE.AND.EX P4, PT, R79, RZ, PT, P4 ;  /* 0x000000ff4f00720c */ /* 0x000fe20003f85340 */
[----:B------:R-:W-:Y:S01]  /*5c80*/  UPLOP3.LUT UP0, UPT, UPT, UPT, UPT, 0x40, 0x4 ;  /* 0x000000000004789c */ /* 0x000fe20003f0e870 */
[----:B------:R-:W-:Y:S05]  /*5c90*/  ISETP.NE.AND.EX P2, PT, RZ, UR57, PT, P2 ;  /* 0x00000039ff007c0c */ /* 0x000fea000bf45320 */
[----:B------:R-:W-:Y:S06]  /*5ca0*/  UISETP.NE.AND UP2, UPT, UR4, URZ, UPT ;  /* 0x000000ff0400728c */ /* 0x000fec000bf45270 */
[----:B------:R-:W-:Y:S05]  /*5cb0*/  PLOP3.LUT P1, PT, PT, PT, UP2, 0x80, 0x8 ;  /* 0x000000000008781c */ /* 0x000fea0003f2f028 */
[----:B------:R-:W-:Y:S06]  /*5cc0*/  @UP2 UPLOP3.LUT UP0, UPT, UPT, UPT, UP1, 0x80, 0x8 ;  /* 0x000000000008289c */ /* 0x000fec0003f0f010 */
[----:B------:R-:W-:Y:S01]  /*5cd0*/  PLOP3.LUT P0, PT, PT, PT, UP0, 0x80, 0x8 ;  /* 0x000000000008781c */ /* 0x000fe20003f0f008 */
[----:B------:R-:W-:Y:S01]  /*5ce0*/  @!UPT UIADD3 URZ, UPT, UPT, URZ, URZ, URZ ;  /* 0x000000fffffff290 */ /* 0x000fe2000fffe0ff */
[----:B------:R-:W-:Y:S11]  /*5cf0*/  BRA.U !UP1, `(.L_x_95) ;  /* 0x00000001093c7547 */ /* 0x000ff6000b800000 */
[----:B------:R-:W-:Y:S01]  /*5d00*/  UISETP.NE.U32.AND UP0, UPT, UR56, URZ, UPT ;  /* 0x000000ff3800728c */ /* 0x000fe2000bf05070 */
[----:B-1----:R-:W-:Y:S01]  /*5d10*/  HFMA2 R0, -RZ, RZ, 0, 5.9604644775390625e-08 ;  /* 0x00000001ff007431 */ /* 0x002fe200000001ff */
[----:B------:R-:W1:Y:S01]  /*5d20*/  LDCU.64 UR8, c[0x0][0x358] ;  /* 0x00006b00ff0877ac */ /* 0x000e620008000a00 */
[----:B------:R-:W-:Y:S01]  /*5d30*/  IMAD.MOV.U32 R81, RZ, RZ, 0x1 ;  /* 0x00000001ff517424 */ /* 0x000fe200078e00ff */
[----:B------:R-:W-:Y:S06]  /*5d40*/  UISETP.NE.AND.EX UP0, UPT, UR57, URZ, UPT, UP0 ;  /* 0x000000ff3900728c */ /* 0x000fec000bf05300 */
[----:B------:R-:W-:Y:S05]  /*5d50*/  PLOP3.LUT P3, PT, PT, PT, UP0, 0x80, 0x8 ;  /* 0x000000000008781c */ /* 0x000fea0003f6f008 */
[----:B------:R-:W2:Y:S01]  /*5d60*/  @UP0 LDCU.64 UR4, c[0x0][0x888] ;  /* 0x00011100ff0407ac */ /* 0x000ea20008000a00 */
[----:B------:R-:W-:Y:S07]  /*5d70*/  @UP0 UIMAD UR6, UR36, UR62, URZ ;  /* 0x0000003e240602a4 */ /* 0x000fee000f8e02ff */
[----:B------:R-:W-:Y:S01]  /*5d80*/  @!P3 PRMT R81, R0, 0x7610, R81 ;  /* 0x000076100051b816 */ /* 0x000fe20000000051 */
[----:B--2---:R-:W-:Y:S06]  /*5d90*/  @UP0 UIMAD.WIDE UR4, UR6, 0x4, UR4 ;  /* 0x00000004060408a5 */ /* 0x004fec000f8e0204 */
[----:B------:R-:W-:Y:S01]  /*5da0*/  IMAD.U32 R2, RZ, RZ, UR4 ;  /* 0x00000004ff027e24 */ /* 0x000fe2000f8e00ff */
[----:B------:R-:W-:Y:S04]  /*5db0*/  MOV R3, UR5 ;  /* 0x0000000500037c02 */ /* 0x000fe80008000f00 */
[----:B------:R-:W2:Y:S01]  /*5dc0*/  @!UP0 LDCU UR4, c[0x0][0x880] ;  /* 0x00011000ff0487ac */ /* 0x000ea20008000800 */
[----:B-1---5:R3:W5:Y:S02]  /*5dd0*/  @P3 LDG.E R41, desc[UR8][R2.64] ;  /* 0x0000000802293981 */ /* 0x022764000c1e1900 */
[----:B--23--:R-:W-:Y:S02]  /*5de0*/  @!P3 IMAD.U32 R41, RZ, RZ, UR4 ;  /* 0x00000004ff29be24 */ /* 0x00cfe4000f8e00ff */
.L_x_95:
[----:B------:R-:W-:Y:S05]  /*5df0*/  @!P4 BRA `(.L_x_96) ;  /* 0x000000000024c947 */ /* 0x000fea0003800000 */
[----:B------:R-:W-:Y:S01]  /*5e00*/  ISETP.NE.U32.AND P3, PT, R76, RZ, PT ;  /* 0x000000ff4c00720c */ /* 0x000fe20003f65070 */
[----:B------:R-:W2:Y:S03]  /*5e10*/  LDCU.64 UR4, c[0x0][0x358] ;  /* 0x00006b00ff0477ac */ /* 0x000ea60008000a00 */
[----:B------:R-:W-:Y:S11]  /*5e20*/  ISETP.NE.AND.EX P3, PT, R77, RZ, PT, P3 ;  /* 0x000000ff4d00720c */ /* 0x000ff60003f65330 */
[----:B------:R-:W-:Y:S02]  /*5e30*/  @!UPT UIADD3 URZ, UPT, UPT, URZ, URZ, URZ ;  /* 0x000000fffffff290 */ /* 0x000fe4000fffe0ff */
[----:B------:R-:W3:Y:S01]  /*5e40*/  @P3 LDC.64 R2, c[0x0][0x8a8] ;  /* 0x00022a00ff023b82 */ /* 0x000ee20000000a00 */
[----:B-1----:R-:W-:Y:S04]  /*5e50*/  @P3 IMAD R0, R78, UR36, RZ ;  /* 0x000000244e003c24 */ /* 0x002fe8000f8e02ff */
[----:B---3--:R-:W-:Y:S05]  /*5e60*/  @P3 IMAD.WIDE R2, R0, 0x4, R2 ;  /* 0x0000000400023825 */ /* 0x008fea00078e0202 */
[----:B--2--5:R2:W5:Y:S02]  /*5e70*/  @P3 LDG.E R38, desc[UR4][R2.64] ;  /* 0x0000000402263981 */ /* 0x024564000c1e1900 */
[----:B--2---:R-:W3:Y:S02]  /*5e80*/  @!P3 LDC R38, c[0x0][0x8a0] ;  /* 0x00022800ff26bb82 */ /* 0x004ee40000000800 */
.L_x_96:
[----:B-----5:R-:W-:Y:S01]  /*5e90*/  FSETP.NEU.AND P3, PT, R41, RZ, PT ;  /* 0x000000ff2900720b */ /* 0x020fe20003f6d000 */
[----:B------:R-:W-:Y:S01]  /*5ea0*/  IMAD.SHL.U32 R47, R80, 0x2, RZ ;  /* 0x00000002502f7824 */ /* 0x000fe200078e00ff */
[----:B------:R-:W-:Y:S01]  /*5eb0*/  SEL R5, RZ, 0xffffffff, P2 ;  /* 0xffffffffff057807 */ /* 0x000fe20001000000 */
[----:B------:R-:W-:Y:S01]  /*5ec0*/  BSSY B1, `(.L_x_97) ;  /* 0x0000044000017945 */ /* 0x000fe20003800000 */
[----:B------:R-:W-:Y:S01]  /*5ed0*/  @P1 LOP3.LUT P2, RZ, R81, 0xff, RZ, 0xc0, !PT ;  /* 0x000000ff51ff1812 */ /* 0x000fe2000784c0ff */
[----:B------:R-:W-:Y:S01]  /*5ee0*/  VIADD R97, R47, UR44 ;  /* 0x0000002c2f617c36 */ /* 0x000fe20008000000 */
[----:B------:R-:W-:Y:S01]  /*5ef0*/  @P1 SEL R2, RZ, 0xffffffff, P3 ;  /* 0xffffffffff021807 */ /* 0x000fe20001800000 */
[----:B------:R-:W-:Y:S01]  /*5f00*/  IMAD.MOV.U32 R60, RZ, RZ, 0x1 ;  /* 0x00000001ff3c7424 */ /* 0x000fe200078e00ff */
[----:B------:R-:W-:Y:S01]  /*5f10*/  LOP3.LUT R91, R91, 0x1, RZ, 0x3c, !PT ;  /* 0x000000015b5b7812 */ /* 0x000fe200078e3cff */
[----:B------:R-:W-:Y:S01]  /*5f20*/  IMAD.MOV.U32 R46, RZ, RZ, RZ ;  /* 0x000000ffff2e7224 */ /* 0x000fe200078e00ff */
[----:B------:R-:W-:Y:S02]  /*5f30*/  @P0 SEL R2, R5, R2, !P2 ;  /* 0x0000000205020207 */ /* 0x000fe40005000000 */
[----:B------:R-:W-:Y:S02]  /*5f40*/  CS2R R74, SRZ ;  /* 0x00000000004a7805 */ /* 0x000fe4000001ff00 */
[----:B------:R-:W-:Y:S02]  /*5f50*/  LEA R98, R36, UR44, 0x3 ;  /* 0x0000002c24627c11 */ /* 0x000fe4000f8e18ff */
[----:B------:R-:W-:Y:S02]  /*5f60*/  CS2R R72, SRZ ;  /* 0x0000000000487805 */ /* 0x000fe4000001ff00 */
[----:B------:R-:W-:Y:S02]  /*5f70*/  @P1 LOP3.LUT R2, R2, 0x1, RZ, 0xc0, !PT ;  /* 0x0000000102021812 */ /* 0x000fe400078ec0ff */
[----:B------:R-:W-:Y:S02]  /*5f80*/  CS2R R66, SRZ ;  /* 0x0000000000427805 */ /* 0x000fe4000001ff00 */
[----:B------:R-:W-:Y:S02]  /*5f90*/  SHF.L.U32 R3, R90, 0x1f, RZ ;  /* 0x0000001f5a037819 */ /* 0x000fe400000006ff */
[----:B------:R-:W-:Y:S02]  /*5fa0*/  CS2R R64, SRZ ;  /* 0x0000000000407805 */ /* 0x000fe4000001ff00 */
[----:B------:R-:W-:Y:S02]  /*5fb0*/  ISETP.NE.U32.OR P6, PT, R2, 0x1, !P1 ;  /* 0x000000010200780c */ /* 0x000fe40004fc5470 */
[----:B------:R-:W-:Y:S02]  /*5fc0*/  CS2R R58, SRZ ;  /* 0x00000000003a7805 */ /* 0x000fe4000001ff00 */
[----:B------:R-:W-:Y:S02]  /*5fd0*/  PLOP3.LUT P2, PT, PT, PT, UP1, 0x80, 0x8 ;  /* 0x000000000008781c */ /* 0x000fe40003f4f018 */
[----:B------:R-:W-:Y:S02]  /*5fe0*/  CS2R R56, SRZ ;  /* 0x0000000000387805 */ /* 0x000fe4000001ff00 */
[----:B------:R-:W-:Y:S02]  /*5ff0*/  LEA.HI R39, R36, R36, RZ, 0x1 ;  /* 0x0000002424277211 */ /* 0x000fe400078f08ff */
[----:B------:R-:W-:Y:S02]  /*6000*/  CS2R R50, SRZ ;  /* 0x0000000000327805 */ /* 0x000fe4000001ff00 */
[----:B------:R-:W-:Y:S02]  /*6010*/  LOP3.LUT P4, R87, R81, 0xff, RZ, 0xc0, !PT ;  /* 0x000000ff51577812 */ /* 0x000fe4000788c0ff */
[----:B------:R-:W-:Y:S02]  /*6020*/  CS2R R48, SRZ ;  /* 0x0000000000307805 */ /* 0x000fe4000001ff00 */
[----:B------:R-:W-:Y:S01]  /*6030*/  SEL R2, RZ, 0xffffffff, P3 ;  /* 0xffffffffff027807 */ /* 0x000fe20001800000 */
[C---:B-1----:R-:W-:Y:S01]  /*6040*/  IMAD.SHL.U32 R0, R39.reuse, 0x80, RZ ;  /* 0x0000008027007824 */ /* 0x042fe200078e00ff */
[----:B------:R-:W-:Y:S01]  /*6050*/  LOP3.LUT R39, R39, 0xffe, RZ, 0xc0, !PT ;  /* 0x00000ffe27277812 */ /* 0x000fe200078ec0ff */
[----:B------:R-:W-:Y:S01]  /*6060*/  VIADD R99, R97, 0x400 ;  /* 0x0000040061637836 */ /* 0x000fe20000000000 */
[----:B------:R-:W-:Y:S01]  /*6070*/  P2R R95, PR, RZ, 0x40 ;  /* 0x00000040ff5f7803 */ /* 0x000fe20000000000 */
[----:B------:R-:W-:Y:S01]  /*6080*/  IMAD.IADD R96, R92, 0x1, R97 ;  /* 0x000000015c607824 */ /* 0x000fe200078e0261 */
[----:B------:R-:W-:Y:S01]  /*6090*/  @P6 SHF.L.U32 R4, R91, 0x1f, RZ ;  /* 0x0000001f5b046819 */ /* 0x000fe200000006ff */
[----:B------:R-:W-:Y:S01]  /*60a0*/  IMAD.IADD R39, R36, 0x1, -R39 ;  /* 0x0000000124277824 */ /* 0x000fe200078e0a27 */
[----:B------:R-:W-:Y:S02]  /*60b0*/  @P2 SEL R2, R5, R2, !P4 ;  /* 0x0000000205022207 */ /* 0x000fe40006000000 */
[----:B------:R-:W1:Y:S01]  /*60c0*/  @P6 SYNCS.PHASECHK.TRANS64.TRYWAIT P1, [UR44+0x40], R4 ;  /* 0x00004004ff0065a7 */ /* 0x000e62000802112c */
[----:B------:R-:W-:Y:S02]  /*60d0*/  LOP3.LUT R0, R0, 0xffffff00, RZ, 0xc0, !PT ;  /* 0xffffff0000007812 */ /* 0x000fe400078ec0ff */
[----:B------:R-:W-:Y:S03]  /*60e0*/  LOP3.LUT R2, R2, 0x1, RZ, 0xc0, !PT ;  /* 0x0000000102027812 */ /* 0x000fe600078ec0ff */
[----:B------:R-:W-:Y:S01]  /*60f0*/  IMAD.IADD R0, R37, 0x1, R0 ;  /* 0x0000000125007824 */ /* 0x000fe200078e0200 */
[----:B------:R-:W-:Y:S03]  /*6100*/  ISETP.NE.U32.AND P5, PT, R2, 0x1, PT ;  /* 0x000000010200780c */ /* 0x000fe60003fa5070 */
[----:B------:R-:W-:Y:S01]  /*6110*/  IMAD R39, R39, 0x100000, R0 ;  /* 0x0010000027277824 */ /* 0x000fe200078e0200 */
[----:B------:R-:W-:Y:S01]  /*6120*/  P2R R61, PR, RZ, 0x20 ;  /* 0x00000020ff3d7803 */ /* 0x000fe20000000000 */
[----:B------:R2:W4:Y:S01]  /*6130*/  SYNCS.PHASECHK.TRANS64.TRYWAIT P0, [R98+URZ+0xb0], R3 ;  /* 0x0000b003620075a7 */ /* 0x00052200080011ff */
[----:B-1----:R-:W-:Y:S01]  /*6140*/  @P6 SEL R60, RZ, 0x1, !P1 ;  /* 0x00000001ff3c6807 */ /* 0x002fe20004800000 */
[----:B--2---:R-:W-:Y:S06]  /*6150*/  @!P6 BRA `(.L_x_98) ;  /* 0x000000000068e947 */ /* 0x004fec0003800000 */
[C---:B------:R-:W-:Y:S01]  /*6160*/  @P5 IMAD R5, R93.reuse, 0x2, R99 ;  /* 0x000000025d055824 */ /* 0x040fe200078e0263 */
[----:B------:R-:W-:Y:S01]  /*6170*/  ISETP.NE.AND P1, PT, R60, RZ, PT ;  /* 0x000000ff3c00720c */ /* 0x000fe20003f25270 */
[----:B------:R-:W-:Y:S01]  /*6180*/  @P5 IMAD R2, R93, 0x2, R97 ;  /* 0x000000025d025824 */ /* 0x000fe200078e0261 */
[----:B------:R-:W-:Y:S01]  /*6190*/  BSSY B0, `(.L_x_99) ;  /* 0x000000e000007945 */ /* 0x000fe20003800000 */
[----:B------:R-:W-:Y:S01]  /*61a0*/  IMAD.MOV.U32 R74, RZ, RZ, RZ ;  /* 0x000000ffff4a7224 */ /* 0x000fe200078e00ff */
[----:B------:R-:W-:Y:S01]  /*61b0*/  CS2R R66, SRZ ;  /* 0x0000000000427805 */ /* 0x000fe2000001ff00 */
[----:B------:R-:W-:Y:S01]  /*61c0*/  @P5 IMAD.IADD R4, R92, 0x1, R5 ;  /* 0x000000015c045824 */ /* 0x000fe200078e0205 */
[----:B------:R-:W-:Y:S02]  /*61d0*/  CS2R R64, SRZ ;  /* 0x0000000000407805 */ /* 0x000fe4000001ff00 */
[----:B------:R-:W-:Y:S02]  /*61e0*/  CS2R R72, SRZ ;  /* 0x0000000000487805 */ /* 0x000fe4000001ff00 */
[----:B------:R-:W-:Y:S02]  /*61f0*/  CS2R R50, SRZ ;  /* 0x0000000000327805 */ /* 0x000fe4000001ff00 */
[----:B------:R-:W-:Y:S02]  /*6200*/  CS2R R48, SRZ ;  /* 0x0000000000307805 */ /* 0x000fe4000001ff00 */
[----:B------:R-:W-:Y:S02]  /*6210*/  CS2R R58, SRZ ;  /* 0x00000000003a7805 */ /* 0x000fe4000001ff00 */
[----:B------:R-:W-:Y:S01]  /*6220*/  CS2R R56, SRZ ;  /* 0x0000000000387805 */ /* 0x000fe2000001ff00 */
[----:B------:R-:W-:Y:S06]  /*6230*/  @P1 BRA `(.L_x_100) ;  /* 0x00000000000c1947 */ /* 0x000fec0003800000 */
[----:B------:R-:W-:Y:S04]  /*6240*/  SHF.L.U32 R5, R91, 0x1f, RZ ;  /* 0x0000001f5b057819 */ /* 0x000fe800000006ff */
[----:B------:R-:W1:Y:S02]  /*6250*/  SYNCS.PHASECHK.TRANS64.TRYWAIT P1, [UR44+0x40], R5 ;  /* 0x00004005ff0075a7 */ /* 0x000e64000802112c */
[----:B-1----:R-:W-:Y:S05]  /*6260*/  @!P1 BRA `(.L_x_101) ;  /* 0x0000003c00989947 */ /* 0x002fea0003800000 */
.L_x_100:
[----:B------:R-:W-:Y:S05]  /*6270*/  BSYNC B0 ;  /* 0x0000000000007941 */ /* 0x000fea0003800000 */
.L_x_99:
[----:B------:R-:W-:Y:S01]  /*6280*/  ISETP.NE.AND P1, PT, R61, RZ, PT ;  /* 0x000000ff3d00720c */ /* 0x000fe20003f25270 */
[----:B------:R-:W-:Y:S11]  /*6290*/  HFMA2 R46, -RZ, RZ, 0, 5.9604644775390625e-08 ;  /* 0x00000001ff2e7431 */ /* 0x000ff600000001ff */
[----:B------:R-:W-:Y:S01]  /*62a0*/  @!UPT UIADD3 URZ, UPT, UPT, URZ, URZ, URZ ;  /* 0x000000fffffff290 */ /* 0x000fe2000fffe0ff */
[----:B------:R-:W-:Y:S05]  /*62b0*/  @P1 WARPSYNC.ALL ;  /* 0x0000000000001948 */ /* 0x000fea0003800000 */
[----:B------:R2:W1:Y:S04]  /*62c0*/  @P1 LDSM.16.M88.4 R64, [R2+0x400] ;  /* 0x000400000240183b */ /* 0x0004680000000200 */
[----:B------:R2:W1:Y:S04]  /*62d0*/  @P1 LDSM.16.M88.4 R72, [R4] ;  /* 0x000000000448183b */ /* 0x0004680000000200 */
[----:B------:R2:W1:Y:S04]  /*62e0*/  @P1 LDSM.16.M88.4 R48, [R47+UR44+0x400] ;  /* 0x0004002c2f30183b */ /* 0x0004680008000200 */
[----:B------:R2:W1:Y:S02]  /*62f0*/  @P1 LDSM.16.M88.4 R56, [R96+0x400] ;  /* 0x000400006038183b */ /* 0x0004640000000200 */
.L_x_98:
[----:B------:R-:W-:Y:S05]  /*6300*/  BSYNC B1 ;  /* 0x0000000000017941 */ /* 0x000fea0003800000 */
.L_x_97:
[----:B-1----:R-:W-:Y:S04]  /*6310*/  SHF.R.U32.HI R5, RZ, 0x15, R39 ;  /* 0x00000015ff057819 */ /* 0x002fe80000011627 */
[----:B------:R-:W-:Y:S01]  /*6320*/  LOP3.LUT P1, RZ, R5, 0x3, R82, 0x48, !PT ;  /* 0x0000000305ff7812 */ /* 0x000fe20007824852 */
[----:B------:R-:W-:Y:S01]  /*6330*/  @!UPT UIADD3 URZ, UPT, UPT, URZ, URZ, URZ ;  /* 0x000000fffffff290 */ /* 0x000fe2000fffe0ff */
[----:B----4-:R-:W-:Y:S11]  /*6340*/  @P0 BRA `(.L_x_102) ;  /* 0x0000000000080947 */ /* 0x010ff60003800000 */
[----:B------:R-:W1:Y:S02]  /*6350*/  SYNCS.PHASECHK.TRANS64.TRYWAIT P0, [R98+URZ+0xb0], R3 ;  /* 0x0000b003620075a7 */ /* 0x000e6400080011ff */
[----:B-1----:R-:W-:Y:S05]  /*6360*/  @!P0 BRA `(.L_x_103) ;  /* 0x0000003c00708947 */ /* 0x002fea0003800000 */
.L_x_102:
[----:B------:R-:W-:Y:S05]  /*6370*/  @!P1 BRA `(.L_x_104) ;  /* 0x0000000000409947 */ /* 0x000fea0003800000 */
[----:B------:R-:W4:Y:S01]  /*6380*/  LDCU.64 UR8, c[0x4][0x70] ;  /* 0x01000e00ff0877ac */ /* 0x000f220008000a00 */
[----:B-1----:R-:W-:Y:S01]  /*6390*/  MOV R3, 0x0 ;  /* 0x0000000000037802 */ /* 0x002fe20000000f00 */
[----:B------:R-:W-:Y:S02]  /*63a0*/  HFMA2 R12, -RZ, RZ, 0, 5.9604644775390625e-08 ;  /* 0x00000001ff0c7431 */ /* 0x000fe400000001ff */
[----:B------:R-:W-:Y:S02]  /*63b0*/  IMAD.MOV.U32 R8, RZ, RZ, 0x192 ;  /* 0x00000192ff087424 */ /* 0x000fe400078e00ff */
[----:B------:R-:W-:Y:S01]  /*63c0*/  IMAD.MOV.U32 R13, RZ, RZ, RZ ;  /* 0x000000ffff0d7224 */ /* 0x000fe200078e00ff */
[----:B------:R-:W1:Y:S01]  /*63d0*/  LDCU.64 UR6, c[0x4][0x78] ;  /* 0x01000f00ff0677ac */ /* 0x000e620008000a00 */
[----:B--2---:R-:W2:Y:S01]  /*63e0*/  LDC.64 R2, c[0x4][R3] ;  /* 0x0100000003027b82 */ /* 0x004ea20000000a00 */
[----:B------:R-:W5:Y:S01]  /*63f0*/  LDCU.64 UR4, c[0x4][0x10] ;  /* 0x01000200ff0477ac */ /* 0x000f620008000a00 */
[----:B----4-:R-:W-:Y:S01]  /*6400*/  MOV R5, UR9 ;  /* 0x0000000900057c02 */ /* 0x010fe20008000f00 */
[----:B------:R-:W-:Y:S01]  /*6410*/  IMAD.U32 R4, RZ, RZ, UR8 ;  /* 0x00000008ff047e24 */ /* 0x000fe2000f8e00ff */
[----:B-1----:R-:W-:Y:S01]  /*6420*/  MOV R7, UR7 ;  /* 0x0000000700077c02 */ /* 0x002fe20008000f00 */
[----:B------:R-:W-:Y:S01]  /*6430*/  IMAD.U32 R6, RZ, RZ, UR6 ;  /* 0x00000006ff067e24 */ /* 0x000fe2000f8e00ff */
[----:B-----5:R-:W-:Y:S01]  /*6440*/  MOV R11, UR5 ;  /* 0x00000005000b7c02 */ /* 0x020fe20008000f00 */
[----:B------:R-:W-:Y:S02]  /*6450*/  IMAD.U32 R10, RZ, RZ, UR4 ;  /* 0x00000004ff0a7e24 */ /* 0x000fe4000f8e00ff */
[----:B------:R-:W-:Y:S07]  /*6460*/  LEPC R20, `(.L_x_104) ;  /* 0x000000001014794e */ /* 0x000fee0000000000 */
[----:B--23--:R-:W-:Y:S05]  /*6470*/  CALL.ABS.NOINC R2 ;  /* 0x0000000002007343 */ /* 0x00cfea0003c00000 */
.L_x_104:
[C---:B------:R-:W-:Y:S01]  /*6480*/  SHF.L.U32 R40, R48.reuse, 0x10, RZ ;  /* 0x0000001030287819 */ /* 0x040fe200000006ff */
[----:B------:R-:W-:Y:S05]  /*6490*/  WARPSYNC.ALL ;  /* 0x0000000000007948 */ /* 0x000fea0003800000 */
[----:B------:R-:W-:Y:S01]  /*64a0*/  R2UR UR4, R39 ;  /* 0x00000000270472ca */ /* 0x000fe200000e0000 */
[----:B------:R-:W-:Y:S01]  /*64b0*/  BSSY.RECONVERGENT B0, `(.L_x_105) ;  /* 0x000008b000007945 */ /* 0x000fe20003800200 */
[----:B------:R-:W-:Y:S02]  /*64c0*/  LOP3.LUT R43, R48, 0xffff0000, RZ, 0xc0, !PT ;  /* 0xffff0000302b7812 */ /* 0x000fe400078ec0ff */
[----:B------:R-:W-:Y:S02]  /*64d0*/  SHF.L.U32 R42, R49, 0x10, RZ ;  /* 0x00000010312a7819 */ /* 0x000fe400000006ff */
[----:B------:R-:W-:Y:S02]  /*64e0*/  SHF.L.U32 R45, R51, 0x10, RZ ;  /* 0x00000010332d7819 */ /* 0x000fe400000006ff */
[----:B------:R-:W-:Y:S02]  /*64f0*/  SHF.L.U32 R62, R93, 0x1, RZ ;  /* 0x000000015d3e7819 */ /* 0x000fe400000006ff */
[----:B------:R-:W-:Y:S02]  /*6500*/  ISETP.NE.AND P0, PT, R94, RZ, PT ;  /* 0x000000ff5e00720c */ /* 0x000fe40003f05270 */
[----:B------:R-:W-:Y:S01]  /*6510*/  IADD3 R99, PT, PT, R99, R62, RZ ;  /* 0x0000003e63637210 */ /* 0x000fe20007ffe0ff */
[----:B--2---:R-:W3:Y:S03]  /*6520*/  LDTM.16dp256bit.x8 R4, tmem[UR4] ;  /* 0x00000004000479ee */ /* 0x004ee600081a0000 */
[----:B------:R-:W-:Y:S01]  /*6530*/  IADD3 R100, PT, PT, R92, R99, RZ ;  /* 0x000000635c647210 */ /* 0x000fe20007ffe0ff */
[C---:B---3--:R-:W-:Y:S01]  /*6540*/  FMUL R0, R38.reuse, R4 ;  /* 0x0000000426007220 */ /* 0x048fe20000400000 */
[C---:B------:R-:W-:Y:S01]  /*6550*/  FMUL R2, R38.reuse, R5 ;  /* 0x0000000526027220 */ /* 0x040fe20000400000 */
[C---:B-1----:R-:W-:Y:S01]  /*6560*/  FMUL R3, R38.reuse, R6 ;  /* 0x0000000626037220 */ /* 0x042fe20000400000 */
[----:B------:R-:W-:Y:S01]  /*6570*/  FMUL R7, R38, R7 ;  /* 0x0000000726077220 */ /* 0x000fe20000400000 */
[----:B------:R-:W-:Y:S01]  /*6580*/  FFMA R0, R41, R40, R0 ;  /* 0x0000002829007223 */ /* 0x000fe20000000000 */
[----:B------:R-:W-:Y:S01]  /*6590*/  LOP3.LUT R40, R49, 0xffff0000, RZ, 0xc0, !PT ;  /* 0xffff000031287812 */ /* 0x000fe200078ec0ff */
[C---:B------:R-:W-:Y:S01]  /*65a0*/  FFMA R2, R41.reuse, R43, R2 ;  /* 0x0000002b29027223 */ /* 0x040fe20000000002 */
[C---:B------:R-:W-:Y:S01]  /*65b0*/  SHF.L.U32 R43, R50.reuse, 0x10, RZ ;  /* 0x00000010322b7819 */ /* 0x040fe200000006ff */
[C---:B------:R-:W-:Y:S01]  /*65c0*/  FFMA R3, R41.reuse, R42, R3 ;  /* 0x0000002a29037223 */ /* 0x040fe20000000003 */
[----:B------:R-:W-:Y:S01]  /*65d0*/  LOP3.LUT R42, R50, 0xffff0000, RZ, 0xc0, !PT ;  /* 0xffff0000322a7812 */ /* 0x000fe200078ec0ff */
[----:B------:R-:W-:Y:S01]  /*65e0*/  FMUL R4, R38, R8 ;  /* 0x0000000826047220 */ /* 0x000fe20000400000 */
[----:B------:R-:W-:Y:S01]  /*65f0*/  F2FP.BF16.F32.PACK_AB R52, R2, R0 ;  /* 0x000000000234723e */ /* 0x000fe200000010ff */
[----:B------:R-:W-:Y:S01]  /*6600*/  FFMA R7, R41, R40, R7 ;  /* 0x0000002829077223 */ /* 0x000fe20000000007 */
[----:B------:R-:W-:Y:S01]  /*6610*/  LOP3.LUT R40, R51, 0xffff0000, RZ, 0xc0, !PT ;  /* 0xffff000033287812 */ /* 0x000fe200078ec0ff */
[C---:B------:R-:W-:Y:S01]  /*6620*/  FMUL R5, R38.reuse, R9 ;  /* 0x0000000926057220 */ /* 0x040fe20000400000 */
[C---:B------:R-:W-:Y:S01]  /*6630*/  FMUL R6, R38.reuse, R10 ;  /* 0x0000000a26067220 */ /* 0x040fe20000400000 */
[----:B------:R-:W-:Y:S01]  /*6640*/  FMUL R11, R38, R11 ;  /* 0x0000000b260b7220 */ /* 0x000fe20000400000 */
[----:B------:R-:W-:Y:S01]  /*6650*/  F2FP.BF16.F32.PACK_AB R53, R7, R3 ;  /* 0x000000030735723e */ /* 0x000fe200000010ff */
[C---:B------:R-:W-:Y:S01]  /*6660*/  FFMA R4, R41.reuse, R43, R4 ;  /* 0x0000002b29047223 */ /* 0x040fe20000000004 */
[C---:B------:R-:W-:Y:S01]  /*6670*/  SHF.L.U32 R43, R56.reuse, 0x10, RZ ;  /* 0x00000010382b7819 */ /* 0x040fe200000006ff */
[----:B------:R-:W-:Y:S01]  /*6680*/  FFMA R5, R41, R42, R5 ;  /* 0x0000002a29057223 */ /* 0x000fe20000000005 */
[----:B------:R-:W-:Y:S01]  /*6690*/  LOP3.LUT R42, R57, 0xffff0000, RZ, 0xc0, !PT ;  /* 0xffff0000392a7812 */ /* 0x000fe200078ec0ff */
[----:B------:R-:W-:Y:S01]  /*66a0*/  FFMA R6, R41, R45, R6 ;  /* 0x0000002d29067223 */ /* 0x000fe20000000006 */
[----:B------:R-:W-:Y:S01]  /*66b0*/  SHF.L.U32 R45, R57, 0x10, RZ ;  /* 0x00000010392d7819 */ /* 0x000fe200000006ff */
[----:B------:R-:W-:Y:S01]  /*66c0*/  FFMA R11, R41, R40, R11 ;  /* 0x00000028290b7223 */ /* 0x000fe2000000000b */
[----:B------:R-:W-:Y:S01]  /*66d0*/  LOP3.LUT R40, R56, 0xffff0000, RZ, 0xc0, !PT ;  /* 0xffff000038287812 */ /* 0x000fe200078ec0ff */
[C---:B------:R-:W-:Y:S01]  /*66e0*/  FMUL R8, R38.reuse, R12 ;  /* 0x0000000c26087220 */ /* 0x040fe20000400000 */
[----:B------:R-:W-:Y:S01]  /*66f0*/  F2FP.BF16.F32.PACK_AB R54, R5, R4 ;  /* 0x000000040536723e */ /* 0x000fe200000010ff */
[C---:B------:R-:W-:Y:S01]  /*6700*/  FMUL R9, R38.reuse, R13 ;  /* 0x0000000d26097220 */ /* 0x040fe20000400000 */
[----:B------:R-:W-:Y:S01]  /*6710*/  F2FP.BF16.F32.PACK_AB R55, R11, R6 ;  /* 0x000000060b37723e */ /* 0x000fe200000010ff */
[C---:B------:R-:W-:Y:S01]  /*6720*/  FMUL R10, R38.reuse, R14 ;  /* 0x0000000e260a7220 */ /* 0x040fe20000400000 */
[----:B------:R-:W-:Y:S01]  /*6730*/  FMUL R15, R38, R15 ;  /* 0x0000000f260f7220 */ /* 0x000fe20000400000 */
[----:B------:R-:W-:Y:S01]  /*6740*/  FFMA R8, R41, R43, R8 ;  /* 0x0000002b29087223 */ /* 0x000fe20000000008 */
[----:B------:R-:W-:Y:S01]  /*6750*/  SHF.L.U32 R43, R59, 0x10, RZ ;  /* 0x000000103b2b7819 */ /* 0x000fe200000006ff */
[C---:B------:R-:W-:Y:S01]  /*6760*/  FFMA R9, R41.reuse, R40, R9 ;  /* 0x0000002829097223 */ /* 0x040fe20000000009 */
[C---:B------:R-:W-:Y:S01]  /*6770*/  SHF.L.U32 R40, R58.reuse, 0x10, RZ ;  /* 0x000000103a287819 */ /* 0x040fe200000006ff */
        /* <DEDUP_REMOVED lines=8> */
[----:B------:R-:W-:Y:S01]  /*6800*/  FMUL R14, R38, R18 ;  /* 0x00000012260e7220 */ /* 0x000fe20000400000 */
[----:B------:R-:W-:Y:S01]  /*6810*/  FFMA R12, R41, R40, R12 ;  /* 0x00000028290c7223 */ /* 0x000fe2000000000c */
[----:B------:R-:W-:Y:S01]  /*6820*/  LOP3.LUT R40, R59, 0xffff0000, RZ, 0xc0, !PT ;  /* 0xffff00003b287812 */ /* 0x000fe200078ec0ff */
[C---:B------:R-:W-:Y:S01]  /*6830*/  FFMA R13, R41.reuse, R42, R13 ;  /* 0x0000002a290d7223 */ /* 0x040fe2000000000d */
[----:B------:R-:W-:Y:S01]  /*6840*/  LOP3.LUT R42, R64, 0xffff0000, RZ, 0xc0, !PT ;  /* 0xffff0000402a7812 */ /* 0x000fe200078ec0ff */
[----:B------:R-:W-:Y:S01]  /*6850*/  FMUL R19, R38, R19 ;  /* 0x0000001326137220 */ /* 0x000fe20000400000 */
[----:B------:R-:W-:Y:S01]  /*6860*/  FFMA R14, R41, R43, R14 ;  /* 0x0000002b290e7223 */ /* 0x000fe2000000000e */
[----:B------:R-:W-:Y:S01]  /*6870*/  SHF.L.U32 R43, R64, 0x10, RZ ;  /* 0x00000010402b7819 */ /* 0x000fe200000006ff */
[C---:B------:R-:W-:Y:S01]  /*6880*/  FMUL R16, R38.reuse, R20 ;  /* 0x0000001426107220 */ /* 0x040fe20000400000 */
        /* <DEDUP_REMOVED lines=19> */
[----:B------:R1:W-:Y:S01]  /*69c0*/  STSM.16.M88.4 [R97+0x400], R52 ;  /* 0x0004003461007844 */ /* 0x0003e20000000200 */
[C---:B------:R-:W-:Y:S01]  /*69d0*/  FMUL R22, R38.reuse, R26 ;  /* 0x0000001a26167220 */ /* 0x040fe20000400000 */
[----:B------:R-:W-:Y:S01]  /*69e0*/  FMUL R27, R38, R27 ;  /* 0x0000001b261b7220 */ /* 0x000fe20000400000 */
[----:B------:R-:W-:Y:S01]  /*69f0*/  FFMA R20, R41, R43, R20 ;  /* 0x0000002b29147223 */ /* 0x000fe20000000014 */
[----:B------:R-:W-:Y:S01]  /*6a00*/  SHF.L.U32 R43, R73, 0x10, RZ ;  /* 0x00000010492b7819 */ /* 0x000fe200000006ff */
[C---:B------:R-:W-:Y:S01]  /*6a10*/  FFMA R21, R41.reuse, R40, R21 ;  /* 0x0000002829157223 */ /* 0x040fe20000000015 */
[C---:B------:R-:W-:Y:S02]  /*6a20*/  SHF.L.U32 R40, R72.reuse, 0x10, RZ ;  /* 0x0000001048287819 */ /* 0x040fe400000006ff */
[----:B------:R1:W-:Y:S01]  /*6a30*/  STSM.16.M88.4 [R96+0x400], R68 ;  /* 0x0004004460007844 */ /* 0x0003e20000000200 */
[----:B------:R-:W-:Y:S01]  /*6a40*/  FFMA R22, R41, R45, R22 ;  /* 0x0000002d29167223 */ /* 0x000fe20000000016 */
[----:B------:R-:W-:Y:S01]  /*6a50*/  SHF.L.U32 R45, R75, 0x10, RZ ;  /* 0x000000104b2d7819 */ /* 0x000fe200000006ff */
[C---:B------:R-:W-:Y:S01]  /*6a60*/  FFMA R27, R41.reuse, R42, R27 ;  /* 0x0000002a291b7223 */ /* 0x040fe2000000001b */
[----:B------:R-:W-:Y:S01]  /*6a70*/  LOP3.LUT R42, R72, 0xffff0000, RZ, 0xc0, !PT ;  /* 0xffff0000482a7812 */ /* 0x000fe200078ec0ff */
[C---:B------:R-:W-:Y:S01]  /*6a80*/  FMUL R24, R38.reuse, R28 ;  /* 0x0000001c26187220 */ /* 0x040fe20000400000 */
[C---:B------:R-:W-:Y:S01]  /*6a90*/  FMUL R25, R38.reuse, R29 ;  /* 0x0000001d26197220 */ /* 0x040fe20000400000 */
[C---:B------:R-:W-:Y:S01]  /*6aa0*/  FMUL R26, R38.reuse, R30 ;  /* 0x0000001e261a7220 */ /* 0x040fe20000400000 */
[----:B------:R-:W-:Y:S01]  /*6ab0*/  FMUL R31, R38, R31 ;  /* 0x0000001f261f7220 */ /* 0x000fe20000400000 */
[----:B------:R-:W-:Y:S01]  /*6ac0*/  FFMA R24, R41, R40, R24 ;  /* 0x0000002829187223 */ /* 0x000fe20000000018 */
[----:B------:R-:W-:Y:S01]  /*6ad0*/  LOP3.LUT R40, R73, 0xffff0000, RZ, 0xc0, !PT ;  /* 0xffff000049287812 */ /* 0x000fe200078ec0ff */
[C---:B------:R-:W-:Y:S01]  /*6ae0*/  FFMA R25, R41.reuse, R42, R25 ;  /* 0x0000002a29197223 */ /* 0x040fe20000000019 */
[C---:B------:R-:W-:Y:S01]  /*6af0*/  FFMA R26, R41.reuse, R43, R26 ;  /* 0x0000002b291a7223 */ /* 0x040fe2000000001a */
[----:B------:R-:W-:Y:S01]  /*6b00*/  SHF.L.U32 R43, R74, 0x10, RZ ;  /* 0x000000104a2b7819 */ /* 0x000fe200000006ff */
[----:B------:R-:W-:Y:S01]  /*6b10*/  FMUL R28, R38, R32 ;  /* 0x00000020261c7220 */ /* 0x000fe20000400000 */
[----:B------:R-:W-:Y:S01]  /*6b20*/  LOP3.LUT R42, R74, 0xffff0000, RZ, 0xc0, !PT ;  /* 0xffff00004a2a7812 */ /* 0x000fe200078ec0ff */
[----:B------:R-:W-:Y:S01]  /*6b30*/  FFMA R31, R41, R40, R31 ;  /* 0x00000028291f7223 */ /* 0x000fe2000000001f */
[C---:B------:R-:W-:Y:S01]  /*6b40*/  FMUL R29, R38.reuse, R33 ;  /* 0x00000021261d7220 */ /* 0x040fe20000400000 */
[C---:B------:R-:W-:Y:S01]  /*6b50*/  FMUL R30, R38.reuse, R34 ;  /* 0x00000022261e7220 */ /* 0x040fe20000400000 */
[----:B------:R-:W-:Y:S01]  /*6b60*/  LOP3.LUT R40, R75, 0xffff0000, RZ, 0xc0, !PT ;  /* 0xffff00004b287812 */ /* 0x000fe200078ec0ff */
[----:B------:R-:W-:Y:S01]  /*6b70*/  FMUL R35, R38, R35 ;  /* 0x0000002326237220 */ /* 0x000fe20000400000 */
[C---:B------:R-:W-:Y:S01]  /*6b80*/  FFMA R28, R41.reuse, R43, R28 ;  /* 0x0000002b291c7223 */ /* 0x040fe2000000001c */
[C---:B------:R-:W-:Y:S01]  /*6b90*/  FFMA R29, R41.reuse, R42, R29 ;  /* 0x0000002a291d7223 */ /* 0x040fe2000000001d */
[C---:B------:R-:W-:Y:S01]  /*6ba0*/  FFMA R30, R41.reuse, R45, R30 ;  /* 0x0000002d291e7223 */ /* 0x040fe2000000001e */
[----:B------:R-:W-:Y:S01]  /*6bb0*/  FFMA R35, R41, R40, R35 ;  /* 0x0000002829237223 */ /* 0x000fe20000000023 */
[----:B------:R-:W-:Y:S02]  /*6bc0*/  F2FP.BF16.F32.PACK_AB R106, R21, R20 ;  /* 0x00000014156a723e */ /* 0x000fe400000010ff */
[----:B------:R-:W-:Y:S02]  /*6bd0*/  F2FP.BF16.F32.PACK_AB R107, R27, R22 ;  /* 0x000000161b6b723e */ /* 0x000fe400000010ff */
[----:B------:R-:W-:Y:S02]  /*6be0*/  F2FP.BF16.F32.PACK_AB R108, R25, R24 ;  /* 0x00000018196c723e */ /* 0x000fe400000010ff */
[----:B------:R-:W-:Y:S01]  /*6bf0*/  F2FP.BF16.F32.PACK_AB R109, R31, R26 ;  /* 0x0000001a1f6d723e */ /* 0x000fe200000010ff */
[----:B------:R1:W-:Y:S01]  /*6c00*/  STSM.16.M88.4 [R99], R104 ;  /* 0x0000006863007844 */ /* 0x0003e20000000200 */
[----:B------:R-:W-:Y:S02]  /*6c10*/  F2FP.BF16.F32.PACK_AB R110, R29, R28 ;  /* 0x0000001c1d6e723e */ /* 0x000fe400000010ff */
[----:B------:R-:W-:Y:S05]  /*6c20*/  F2FP.BF16.F32.PACK_AB R111, R35, R30 ;  /* 0x0000001e236f723e */ /* 0x000fea00000010ff */
[----:B------:R1:W-:Y:S01]  /*6c30*/  STSM.16.M88.4 [R100], R108 ;  /* 0x0000006c64007844 */ /* 0x0003e20000000200 */
[----:B------:R-:W-:Y:S01]  /*6c40*/  @!PT LDS RZ, [RZ] ;  /* 0x00000000fffff984 */ /* 0x000fe20000000800 */
[----:B------:R-:W-:Y:S01]  /*6c50*/  @!PT LDS RZ, [RZ] ;  /* 0x00000000fffff984 */ /* 0x000fe20000000800 */
[----:B------:R-:W-:Y:S01]  /*6c60*/  @!PT LDS RZ, [RZ] ;  /* 0x00000000fffff984 */ /* 0x000fe20000000800 */
[----:B------:R-:W-:Y:S01]  /*6c70*/  @!PT LDS RZ, [RZ] ;  /* 0x00000000fffff984 */ /* 0x000fe20000000800 */
[----:B------:R2:W-:Y:S07]  /*6c80*/  MEMBAR.ALL.CTA ;  /* 0x0000000000007992 */ /* 0x0005ee0000008000 */
[----:B--2---:R-:W2:Y:S02]  /*6c90*/  FENCE.VIEW.ASYNC.S ;  /* 0x00000000000073c6 */ /* 0x004ea40000000000 */
[----:B--2---:R-:W-:Y:S06]  /*6ca0*/  BAR.SYNC.DEFER_BLOCKING 0x1, 0x80 ;  /* 0x0042000000007b1d */ /* 0x004fec0000010000 */
[----:B------:R-:W-:Y:S05]  /*6cb0*/  @P0 BRA `(.L_x_106) ;  /* 0x0000000000280947 */ /* 0x000fea0003800000 */
[----:B------:R-:W2:Y:S01]  /*6cc0*/  LDCU.64 UR6, c[0x0][0x348] ;  /* 0x00006900ff0677ac */ /* 0x000ea20008000a00 */
[----:B------:R-:W-:Y:S01]  /*6cd0*/  UIADD3 UR4, UPT, UPT, UR44, 0x400, URZ ;  /* 0x000004002c047890 */ /* 0x000fe2000fffe0ff */
[----:B------:R-:W-:Y:S05]  /*6ce0*/  UMOV UR51, UR36 ;  /* 0x0000002400337c82 */ /* 0x000fea0008000000 */
[----:B------:R-:W-:Y:S04]  /*6cf0*/  MOV R86, UR4 ;  /* 0x0000000400567c02 */ /* 0x000fe80008000f00 */
[----:B------:R-:W-:Y:S01]  /*6d00*/  R2UR UR48, R86 ;  /* 0x00000000563072ca */ /* 0x000fe200000e0000 */
[----:B--2---:R-:W-:Y:S04]  /*6d10*/  UIADD3 UR4, UP0, UPT, UR6, 0x680, URZ ;  /* 0x0000068006047890 */ /* 0x004fe8000ff1e0ff */
[----:B------:R-:W-:Y:S09]  /*6d20*/  UIADD3.X UR5, UPT, UPT, URZ, UR7, URZ, UP0, !UPT ;  /* 0x00000007ff057290 */ /* 0x000ff200087fe4ff */
[----:B------:R2:W-:Y:S01]  /*6d30*/  UTMASTG.3D [UR48], [UR4] ;  /* 0x00000030040073b5 */ /* 0x0005e20008010000 */
[----:B------:R0:W-:Y:S01]  /*6d40*/  UTMACMDFLUSH ;  /* 0x00000000000079b7 */ /* 0x0001e20000000000 */
[----:B--2---:R-:W-:Y:S04]  /*6d50*/  DEPBAR.LE SB0, 0x1 ;  /* 0x000080400000791a */ /* 0x004fe80000000000 */
.L_x_106:
[----:B------:R-:W-:Y:S05]  /*6d60*/  BSYNC.RECONVERGENT B0 ;  /* 0x0000000000007941 */ /* 0x000fea0003800200 */
.L_x_105:
[----:B------:R-:W-:Y:S01]  /*6d70*/  BAR.SYNC.DEFER_BLOCKING 0x1, 0x80 ;  /* 0x0042000000007b1d */ /* 0x000fe20000010000 */
[----:B------:R-:W-:Y:S01]  /*6d80*/  ISETP.NE.AND P1, PT, R95, RZ, PT ;  /* 0x000000ff5f00720c */ /* 0x000fe20003f25270 */
[----:B------:R-:W-:Y:S01]  /*6d90*/  UISETP.NE.AND UP0, UPT, UR47, URZ, UPT ;  /* 0x000000ff2f00728c */ /* 0x000fe2000bf05270 */
[----:B------:R-:W-:Y:S11]  /*6da0*/  LEA R3, R46, UR44, 0x3 ;  /* 0x0000002c2e037c11 */ /* 0x000ff6000f8e18ff */
[----:B------:R-:W-:Y:S01]  /*6db0*/  @P1 SHF.L.U32 R4, R91, 0x1f, RZ ;  /* 0x0000001f5b041819 */ /* 0x000fe200000006ff */
[----:B------:R-:W-:Y:S06]  /*6dc0*/  BRA.U !UP0, `(.L_x_107) ;  /* 0x0000000108247547 */ /* 0x000fec000b800000 */
[----:B------:R-:W2:Y:S01]  /*6dd0*/  S2R R0, SR_CgaCtaId ;  /* 0x0000000000007919 */ /* 0x000ea20000008800 */
[----:B------:R-:W-:Y:S01]  /*6de0*/  IMAD.U32 R2, RZ, RZ, UR46 ;  /* 0x0000002eff027e24 */ /* 0x000fe2000f8e00ff */
[----:B------:R-:W-:Y:S04]  /*6df0*/  UIADD3 UR4, UPT, UPT, UR46, 0x1, URZ ;  /* 0x000000012e047890 */ /* 0x000fe8000fffe0ff */
[----:B------:R-:W-:Y:S01]  /*6e00*/  @P1 LEA R2, R2, UR44, 0x3 ;  /* 0x0000002c02021c11 */ /* 0x000fe2000f8e18ff */
[----:B------:R-:W-:Y:S04]  /*6e10*/  UISETP.NE.AND UP0, UPT, UR4, 0x4, UPT ;  /* 0x000000040400788c */ /* 0x000fe8000bf05270 */
[----:B------:R-:W-:Y:S01]  /*6e20*/  @P1 VIADD R5, R2, 0x60 ;  /* 0x0000006002051836 */ /* 0x000fe20000000000 */
[----:B------:R-:W-:Y:S04]  /*6e30*/  USEL UR46, UR4, URZ, UP0 ;  /* 0x000000ff042e7287 */ /* 0x000fe80008000000 */
[----:B--2---:R-:W-:Y:S04]  /*6e40*/  @P1 PRMT R0, R0, 0x654, R5 ;  /* 0x0000065400001816 */ /* 0x004fe80000000005 */
[----:B------:R2:W-:Y:S04]  /*6e50*/  @P1 SYNCS.ARRIVE.TRANS64.RED.A1T0 RZ, [R0+URZ], RZ ;  /* 0x000000ff00ff19a7 */ /* 0x0005e800081004ff */
.L_x_107:
[----:B------:R-:W3:Y:S01]  /*6e60*/  @P1 SYNCS.PHASECHK.TRANS64.TRYWAIT P0, [R3+URZ+0x40], R4 ;  /* 0x00004004030015a7 */ /* 0x000ee200080011ff */
[----:B------:R-:W-:Y:S01]  /*6e70*/  BSSY B1, `(.L_x_108) ;  /* 0x0000017000017945 */ /* 0x000fe20003800000 */
[----:B---3--:R-:W-:Y:S03]  /*6e80*/  @P1 SEL R60, RZ, 0x1, !P0 ;  /* 0x00000001ff3c1807 */ /* 0x008fe60004000000 */
[----:B------:R-:W-:Y:S05]  /*6e90*/  @!P1 BRA `(.L_x_109) ;  /* 0x0000000000509947 */ /* 0x000fea0003800000 */
[----:B------:R-:W-:Y:S01]  /*6ea0*/  ISETP.NE.AND P1, PT, R61, RZ, PT ;  /* 0x000000ff3d00720c */ /* 0x000fe20003f25270 */
[----:B------:R-:W-:Y:S01]  /*6eb0*/  BSSY B0, `(.L_x_110) ;  /* 0x000000a000007945 */ /* 0x000fe20003800000 */
[----:B------:R-:W-:Y:S11]  /*6ec0*/  ISETP.NE.AND P0, PT, R60, RZ, PT ;  /* 0x000000ff3c00720c */ /* 0x000ff60003f05270 */
[----:B------:R-:W-:Y:S04]  /*6ed0*/  @P1 IMAD R4, R46, 0x2000, R47 ;  /* 0x000020002e041824 */ /* 0x000fe800078e022f */
[----:B------:R-:W-:Y:S04]  /*6ee0*/  @P1 VIADD R7, R4, UR44 ;  /* 0x0000002c04071c36 */ /* 0x000fe80008000000 */
[----:B------:R-:W-:Y:S01]  /*6ef0*/  @P1 IMAD.IADD R2, R92, 0x1, R7 ;  /* 0x000000015c021824 */ /* 0x000fe200078e0207 */
[----:B------:R-:W-:Y:S01]  /*6f00*/  @P1 IADD3 R5, PT, PT, R62, R7, RZ ;  /* 0x000000073e051210 */ /* 0x000fe20007ffe0ff */
[----:B------:R-:W-:Y:S06]  /*6f10*/  @P0 BRA `(.L_x_111) ;  /* 0x00000000000c0947 */ /* 0x000fec0003800000 */
[----:B--2---:R-:W-:Y:S04]  /*6f20*/  SHF.L.U32 R0, R91, 0x1f, RZ ;  /* 0x0000001f5b007819 */ /* 0x004fe800000006ff */
[----:B------:R-:W2:Y:S02]  /*6f30*/  SYNCS.PHASECHK.TRANS64.TRYWAIT P0, [R3+URZ+0x40], R0 ;  /* 0x00004000030075a7 */ /* 0x000ea400080011ff */
[----:B--2---:R-:W-:Y:S05]  /*6f40*/  @!P0 BRA `(.L_x_112) ;  /* 0x00000030008c8947 */ /* 0x004fea0003800000 */
.L_x_111:
[----:B------:R-:W-:Y:S05]  /*6f50*/  BSYNC B0 ;  /* 0x0000000000007941 */ /* 0x000fea0003800000 */
.L_x_110:
[----:B------:R-:W-:Y:S02]  /*6f60*/  ISETP.NE.AND P0, PT, R61, RZ, PT ;  /* 0x000000ff3d00720c */ /* 0x000fe40003f05270 */
[----:B------:R-:W-:Y:S11]  /*6f70*/  IADD3 R46, PT, PT, R46, 0x1, RZ ;  /* 0x000000012e2e7810 */ /* 0x000ff60007ffe0ff */
[----:B--2---:R-:W-:Y:S01]  /*6f80*/  @P0 IMAD.IADD R0, R92, 0x1, R5 ;  /* 0x000000015c000824 */ /* 0x004fe200078e0205 */
[----:B------:R-:W-:Y:S05]  /*6f90*/  @P0 WARPSYNC.ALL ;  /* 0x0000000000000948 */ /* 0x000fea0003800000 */
[----:B------:R3:W4:Y:S04]  /*6fa0*/  @P0 LDSM.16.M88.4 R48, [R4+UR44+0x400] ;  /* 0x0004002c0430083b */ /* 0x0007280008000200 */
[----:B------:R3:W2:Y:S04]  /*6fb0*/  @P0 LDSM.16.M88.4 R56, [R2+0x400] ;  /* 0x000400000238083b */ /* 0x0006a80000000200 */
[----:B------:R3:W1:Y:S04]  /*6fc0*/  @P0 LDSM.16.M88.4 R64, [R5+0x400] ;  /* 0x000400000540083b */ /* 0x0006680000000200 */
[----:B------:R3:W1:Y:S02]  /*6fd0*/  @P0 LDSM.16.M88.4 R72, [R0+0x400] ;  /* 0x000400000048083b */ /* 0x0006640000000200 */
.L_x_109:
[----:B------:R-:W-:Y:S05]  /*6fe0*/  BSYNC B1 ;  /* 0x0000000000017941 */ /* 0x000fea0003800000 */
.L_x_108:
[----:B------:R-:W-:Y:S05]  /*6ff0*/  VIADD R3, R39, 0x40 ;  /* 0x0000004027037836 */ /* 0x000fea0000000000 */
[----:B------:R-:W-:Y:S04]  /*7000*/  SHF.R.U32.HI R3, RZ, 0x15, R3 ;  /* 0x00000015ff037819 */ /* 0x000fe80000011603 */
[----:B------:R-:W-:Y:S11]  /*7010*/  LOP3.LUT P0, RZ, R3, 0x3, R82, 0x48, !PT ;  /* 0x0000000303ff7812 */ /* 0x000ff60007804852 */
[----:B------:R-:W-:Y:S02]  /*7020*/  @!UPT UIADD3 URZ, UPT, UPT, URZ, URZ, URZ ;  /* 0x000000fffffff290 */ /* 0x000fe4000fffe0ff */
[----:B------:R-:W-:Y:S05]  /*7030*/  @!P0 BRA `(.L_x_113) ;  /* 0x0000000000408947 */ /* 0x000fea0003800000 */
[----:B------:R-:W5:Y:S01]  /*7040*/  LDCU.64 UR8, c[0x4][0x70] ;  /* 0x01000e00ff0877ac */ /* 0x000f620008000a00 */
[----:B------:R-:W-:Y:S01]  /*7050*/  MOV R3, 0x0 ;  /* 0x0000000000037802 */ /* 0x000fe20000000f00 */
[----:B------:R-:W-:Y:S02]  /*7060*/  HFMA2 R12, -RZ, RZ, 0, 5.9604644775390625e-08 ;  /* 0x00000001ff0c7431 */ /* 0x000fe400000001ff */
[----:B------:R-:W-:Y:S02]  /*7070*/  IMAD.MOV.U32 R8, RZ, RZ, 0x192 ;  /* 0x00000192ff087424 */ /* 0x000fe400078e00ff */
[----:B------:R-:W-:Y:S01]  /*7080*/  IMAD.MOV.U32 R13, RZ, RZ, RZ ;  /* 0x000000ffff0d7224 */ /* 0x000fe200078e00ff */
[----:B------:R-:W2:Y:S01]  /*7090*/  LDCU.64 UR6, c[0x4][0x78] ;  /* 0x01000f00ff0677ac */ /* 0x000ea20008000a00 */
[----:B---3--:R-:W3:Y:S01]  /*70a0*/  LDC.64 R2, c[0x4][R3] ;  /* 0x0100000003027b82 */ /* 0x008ee20000000a00 */
[----:B------:R-:W4:Y:S01]  /*70b0*/  LDCU.64 UR4, c[0x4][0x10] ;  /* 0x01000200ff0477ac */ /* 0x000f220008000a00 */
[----:B-----5:R-:W-:Y:S01]  /*70c0*/  MOV R5, UR9 ;  /* 0x0000000900057c02 */ /* 0x020fe20008000f00 */
[----:B------:R-:W-:Y:S01]  /*70d0*/  IMAD.U32 R4, RZ, RZ, UR8 ;  /* 0x00000008ff047e24 */ /* 0x000fe2000f8e00ff */
[----:B--2---:R-:W-:Y:S01]  /*70e0*/  MOV R7, UR7 ;  /* 0x0000000700077c02 */ /* 0x004fe20008000f00 */
[----:B------:R-:W-:Y:S01]  /*70f0*/  IMAD.U32 R6, RZ, RZ, UR6 ;  /* 0x00000006ff067e24 */ /* 0x000fe2000f8e00ff */
[----:B----4-:R-:W-:Y:S01]  /*7100*/  MOV R11, UR5 ;  /* 0x00000005000b7c02 */ /* 0x010fe20008000f00 */
[----:B------:R-:W-:Y:S02]  /*7110*/  IMAD.U32 R10, RZ, RZ, UR4 ;  /* 0x00000004ff0a7e24 */ /* 0x000fe4000f8e00ff */
[----:B------:R-:W-:Y:S07]  /*7120*/  LEPC R20, `(.L_x_113) ;  /* 0x000000001014794e */ /* 0x000fee0000000000 */
[----:B-1-3--:R-:W-:Y:S05]  /*7130*/  CALL.ABS.NOINC R2 ;  /* 0x0000000002007343 */ /* 0x00afea0003c00000 */
.L_x_113:
[C---:B----4-:R-:W-:Y:S01]  /*7140*/  SHF.L.U32 R40, R48.reuse, 0x10, RZ ;  /* 0x0000001030287819 */ /* 0x050fe200000006ff */
[----:B------:R-:W-:Y:S05]  /*7150*/  WARPSYNC.ALL ;  /* 0x0000000000007948 */ /* 0x000fea0003800000 */
[----:B------:R-:W-:Y:S01]  /*7160*/  R2UR UR4, R39 ;  /* 0x00000000270472ca */ /* 0x000fe200000e0000 */
[----:B------:R-:W4:Y:S01]  /*7170*/  S2R R101, SR_CgaCtaId ;  /* 0x0000000000657919 */ /* 0x000f220000008800 */
[----:B------:R-:W-:Y:S01]  /*7180*/  LOP3.LUT R43, R48, 0xffff0000, RZ, 0xc0, !PT ;  /* 0xffff0000302b7812 */ /* 0x000fe200078ec0ff */
[----:B------:R-:W-:Y:S01]  /*7190*/  BSSY.RECONVERGENT B0, `(.L_x_114) ;  /* 0x000008e000007945 */ /* 0x000fe20003800200 */
[----:B------:R-:W-:Y:S02]  /*71a0*/  LOP3.LUT R42, R49, 0xffff0000, RZ, 0xc0, !PT ;  /* 0xffff0000312a7812 */ /* 0x000fe400078ec0ff */
[----:B------:R-:W-:Y:S02]  /*71b0*/  LOP3.LUT R44, R50, 0xffff0000, RZ, 0xc0, !PT ;  /* 0xffff0000322c7812 */ /* 0x000fe400078ec0ff */
[----:B--2---:R-:W-:Y:S02]  /*71c0*/  SHF.L.U32 R45, R59, 0x10, RZ ;  /* 0x000000103b2d7819 */ /* 0x004fe400000006ff */
[----:B------:R-:W-:Y:S02]  /*71d0*/  ISETP.NE.AND P6, PT, R95, RZ, PT ;  /* 0x000000ff5f00720c */ /* 0x000fe40003fc5270 */
[----:B------:R-:W-:Y:S01]  /*71e0*/  ISETP.NE.AND P0, PT, R94, RZ, PT ;  /* 0x000000ff5e00720c */ /* 0x000fe20003f05270 */
[----:B---3--:R-:W2:Y:S01]  /*71f0*/  LDTM.16dp256bit.x8 R4, tmem[UR4+0x40] ;  /* 0x00004004000479ee */ /* 0x008ea200081a0000 */
[----:B------:R-:W-:Y:S09]  /*7200*/  MOV R63, UR46 ;  /* 0x0000002e003f7c02 */ /* 0x000ff20008000f00 */
[----:B------:R-:W-:Y:S02]  /*7210*/  @P6 LEA R63, R63, UR44, 0x3 ;  /* 0x0000002c3f3f6c11 */ /* 0x000fe4000f8e18ff */
[----:B-1----:R-:W-:Y:S02]  /*7220*/  @P6 SHF.L.U32 R108, R91, 0x1f, RZ ;  /* 0x0000001f5b6c6819 */ /* 0x002fe400000006ff */
[----:B------:R-:W-:Y:S02]  /*7230*/  @P6 IADD3 R102, PT, PT, R63, 0x60, RZ ;  /* 0x000000603f666810 */ /* 0x000fe40007ffe0ff */
[----:B------:R-:W-:Y:S02]  /*7240*/  LEA R63, R46, UR44, 0x3 ;  /* 0x0000002c2e3f7c11 */ /* 0x000fe4000f8e18ff */
[----:B----4-:R-:W-:Y:S01]  /*7250*/  @P6 PRMT R102, R101, 0x654, R102 ;  /* 0x0000065465666816 */ /* 0x010fe20000000066 */
[C---:B--2---:R-:W-:Y:S01]  /*7260*/  FMUL R0, R38.reuse, R4 ;  /* 0x0000000426007220 */ /* 0x044fe20000400000 */
[C---:B------:R-:W-:Y:S01]  /*7270*/  FMUL R2, R38.reuse, R5 ;  /* 0x0000000526027220 */ /* 0x040fe20000400000 */
[C---:B------:R-:W-:Y:S01]  /*7280*/  FMUL R3, R38.reuse, R6 ;  /* 0x0000000626037220 */ /* 0x040fe20000400000 */
[C---:B------:R-:W-:Y:S01]  /*7290*/  FMUL R7, R38.reuse, R7 ;  /* 0x0000000726077220 */ /* 0x040fe20000400000 */
[----:B------:R-:W-:Y:S01]  /*72a0*/  FFMA R0, R41, R40, R0 ;  /* 0x0000002829007223 */ /* 0x000fe20000000000 */
[----:B------:R-:W-:Y:S01]  /*72b0*/  SHF.L.U32 R40, R49, 0x10, RZ ;  /* 0x0000001031287819 */ /* 0x000fe200000006ff */
[----:B------:R-:W-:Y:S01]  /*72c0*/  FFMA R2, R41, R43, R2 ;  /* 0x0000002b29027223 */ /* 0x000fe20000000002 */
[----:B------:R-:W-:Y:S01]  /*72d0*/  SHF.L.U32 R43, R51, 0x10, RZ ;  /* 0x00000010332b7819 */ /* 0x000fe200000006ff */
[C---:B------:R-:W-:Y:S01]  /*72e0*/  FMUL R4, R38.reuse, R8 ;  /* 0x0000000826047220 */ /* 0x040fe20000400000 */
[----:B------:R-:W-:Y:S01]  /*72f0*/  FMUL R5, R38, R9 ;  /* 0x0000000926057220 */ /* 0x000fe20000400000 */
[C---:B------:R-:W-:Y:S01]  /*7300*/  FFMA R3, R41.reuse, R40, R3 ;  /* 0x0000002829037223 */ /* 0x040fe20000000003 */
[----:B------:R-:W-:Y:S01]  /*7310*/  SHF.L.U32 R40, R50, 0x10, RZ ;  /* 0x0000001032287819 */ /* 0x000fe200000006ff */
[----:B------:R-:W-:Y:S01]  /*7320*/  FFMA R7, R41, R42, R7 ;  /* 0x0000002a29077223 */ /* 0x000fe20000000007 */
[----:B------:R-:W-:Y:S01]  /*7330*/  LOP3.LUT R42, R51, 0xffff0000, RZ, 0xc0, !PT ;  /* 0xffff0000332a7812 */ /* 0x000fe200078ec0ff */
[----:B------:R-:W-:Y:S01]  /*7340*/  FMUL R6, R38, R10 ;  /* 0x0000000a26067220 */ /* 0x000fe20000400000 */
[----:B------:R-:W-:Y:S01]  /*7350*/  F2FP.BF16.F32.PACK_AB R52, R2, R0 ;  /* 0x000000000234723e */ /* 0x000fe200000010ff */
        /* <DEDUP_REMOVED lines=18> */
[C---:B------:R-:W-:Y:S01]  /*7480*/  LOP3.LUT R42, R58.reuse, 0xffff0000, RZ, 0xc0, !PT ;  /* 0xffff00003a2a7812 */ /* 0x040fe200078ec0ff */
[----:B------:R-:W-:Y:S01]  /*7490*/  FFMA R10, R41, R43, R10 ;  /* 0x0000002b290a7223 */ /* 0x000fe2000000000a */
[----:B------:R-:W-:Y:S01]  /*74a0*/  SHF.L.U32 R43, R58, 0x10, RZ ;  /* 0x000000103a2b7819 */ /* 0x000fe200000006ff */
[C---:B------:R-:W-:Y:S01]  /*74b0*/  FMUL R15, R38.reuse, R15 ;  /* 0x0000000f260f7220 */ /* 0x040fe20000400000 */
[----:B------:R-:W-:Y:S01]  /*74c0*/  F2FP.BF16.F32.PACK_AB R68, R9, R8 ;  /* 0x000000080944723e */ /* 0x000fe200000010ff */
[C---:B------:R-:W-:Y:S01]  /*74d0*/  FMUL R12, R38.reuse, R16 ;  /* 0x00000010260c7220 */ /* 0x040fe20000400000 */
[----:B------:R-:W-:Y:S01]  /*74e0*/  FMUL R13, R38, R17 ;  /* 0x00000011260d7220 */ /* 0x000fe20000400000 */
[----:B------:R-:W-:Y:S01]  /*74f0*/  FFMA R15, R41, R40, R15 ;  /* 0x00000028290f7223 */ /* 0x000fe2000000000f */
[----:B------:R-:W-:Y:S01]  /*7500*/  LOP3.LUT R40, R59, 0xffff0000, RZ, 0xc0, !PT ;  /* 0xffff00003b287812 */ /* 0x000fe200078ec0ff */
[----:B------:R-:W-:Y:S01]  /*7510*/  FFMA R12, R41, R43, R12 ;  /* 0x0000002b290c7223 */ /* 0x000fe2000000000c */
[----:B------:R-:W-:Y:S01]  /*7520*/  SHF.L.U32 R43, R64, 0x10, RZ ;  /* 0x00000010402b7819 */ /* 0x000fe200000006ff */
[----:B------:R-:W-:Y:S01]  /*7530*/  FMUL R14, R38, R18 ;  /* 0x00000012260e7220 */ /* 0x000fe20000400000 */
[----:B------:R-:W-:Y:S01]  /*7540*/  F2FP.BF16.F32.PACK_AB R69, R15, R10 ;  /* 0x0000000a0f45723e */ /* 0x000fe200000010ff */
[----:B------:R-:W-:Y:S01]  /*7550*/  FFMA R13, R41, R42, R13 ;  /* 0x0000002a290d7223 */ /* 0x000fe2000000000d */
[----:B------:R-:W-:Y:S01]  /*7560*/  LOP3.LUT R42, R64, 0xffff0000, RZ, 0xc0, !PT ;  /* 0xffff0000402a7812 */ /* 0x000fe200078ec0ff */
[C---:B------:R-:W-:Y:S01]  /*7570*/  FMUL R19, R38.reuse, R19 ;  /* 0x0000001326137220 */ /* 0x040fe20000400000 */
[C---:B------:R-:W-:Y:S01]  /*7580*/  FMUL R16, R38.reuse, R20 ;  /* 0x0000001426107220 */ /* 0x040fe20000400000 */
[C---:B------:R-:W-:Y:S01]  /*7590*/  FMUL R17, R38.reuse, R21 ;  /* 0x0000001526117220 */ /* 0x040fe20000400000 */
[----:B------:R-:W-:Y:S01]  /*75a0*/  F2FP.BF16.F32.PACK_AB R70, R13, R12 ;  /* 0x0000000c0d46723e */ /* 0x000fe200000010ff */
[----:B------:R-:W-:Y:S01]  /*75b0*/  FFMA R14, R41, R45, R14 ;  /* 0x0000002d290e7223 */ /* 0x000fe2000000000e */
[----:B------:R-:W-:Y:S01]  /*75c0*/  SHF.L.U32 R45, R65, 0x10, RZ ;  /* 0x00000010412d7819 */ /* 0x000fe200000006ff */
[----:B------:R1:W-:Y:S01]  /*75d0*/  STSM.16.M88.4 [R97+0x2400], R52 ;  /* 0x0024003461007844 */ /* 0x0003e20000000200 */
[----:B------:R-:W-:Y:S01]  /*75e0*/  FFMA R19, R41, R40, R19 ;  /* 0x0000002829137223 */ /* 0x000fe20000000013 */
[----:B------:R-:W-:Y:S01]  /*75f0*/  LOP3.LUT R40, R65, 0xffff0000, RZ, 0xc0, !PT ;  /* 0xffff000041287812 */ /* 0x000fe200078ec0ff */
[----:B------:R-:W-:Y:S01]  /*7600*/  FFMA R16, R41, R43, R16 ;  /* 0x0000002b29107223 */ /* 0x000fe20000000010 */
[----:B------:R-:W-:Y:S01]  /*7610*/  SHF.L.U32 R43, R67, 0x10, RZ ;  /* 0x00000010432b7819 */ /* 0x000fe200000006ff */
[----:B------:R-:W-:Y:S01]  /*7620*/  FMUL R18, R38, R22 ;  /* 0x0000001626127220 */ /* 0x000fe20000400000 */
[----:B------:R-:W-:Y:S01]  /*7630*/  F2FP.BF16.F32.PACK_AB R71, R19, R14 ;  /* 0x0000000e1347723e */ /* 0x000fe200000010ff */
[C---:B------:R-:W-:Y:S01]  /*7640*/  FFMA R17, R41.reuse, R42, R17 ;  /* 0x0000002a29117223 */ /* 0x040fe20000000011 */
[----:B------:R-:W-:Y:S01]  /*7650*/  SHF.L.U32 R42, R66, 0x10, RZ ;  /* 0x00000010422a7819 */ /* 0x000fe200000006ff */
[C---:B------:R-:W-:Y:S01]  /*7660*/  FMUL R23, R38.reuse, R23 ;  /* 0x0000001726177220 */ /* 0x040fe20000400000 */
[----:B------:R-:W-:Y:S01]  /*7670*/  FMUL R20, R38, R24 ;  /* 0x0000001826147220 */ /* 0x000fe20000400000 */
[----:B------:R-:W-:Y:S01]  /*7680*/  FFMA R18, R41, R45, R18 ;  /* 0x0000002d29127223 */ /* 0x000fe20000000012 */
[----:B------:R-:W-:Y:S01]  /*7690*/  SHF.L.U32 R45, R75, 0x10, RZ ;  /* 0x000000104b2d7819 */ /* 0x000fe200000006ff */
[C---:B------:R-:W-:Y:S01]  /*76a0*/  FFMA R23, R41.reuse, R40, R23 ;  /* 0x0000002829177223 */ /* 0x040fe20000000017 */
[----:B------:R-:W-:Y:S01]  /*76b0*/  LOP3.LUT R40, R66, 0xffff0000, RZ, 0xc0, !PT ;  /* 0xffff000042287812 */ /* 0x000fe200078ec0ff */
[----:B------:R-:W-:Y:S01]  /*76c0*/  FFMA R20, R41, R42, R20 ;  /* 0x0000002a29147223 */ /* 0x000fe20000000014 */
[----:B------:R-:W-:Y:S01]  /*76d0*/  LOP3.LUT R42, R67, 0xffff0000, RZ, 0xc0, !PT ;  /* 0xffff0000432a7812 */ /* 0x000fe200078ec0ff */
[C---:B------:R-:W-:Y:S01]  /*76e0*/  FMUL R21, R38.reuse, R25 ;  /* 0x0000001926157220 */ /* 0x040fe20000400000 */
[C---:B------:R-:W-:Y:S01]  /*76f0*/  FMUL R22, R38.reuse, R26 ;  /* 0x0000001a26167220 */ /* 0x040fe20000400000 */
[C---:B------:R-:W-:Y:S01]  /*7700*/  FMUL R27, R38.reuse, R27 ;  /* 0x0000001b261b7220 */ /* 0x040fe20000400000 */
[----:B------:R-:W-:Y:S01]  /*7710*/  FMUL R24, R38, R28 ;  /* 0x0000001c26187220 */ /* 0x000fe20000400000 */
[C---:B------:R-:W-:Y:S01]  /*7720*/  FFMA R21, R41.reuse, R40, R21 ;  /* 0x0000002829157223 */ /* 0x040fe20000000015 */
[C---:B------:R-:W-:Y:S01]  /*7730*/  SHF.L.U32 R40, R72.reuse, 0x10, RZ ;  /* 0x0000001048287819 */ /* 0x040fe200000006ff */
[----:B------:R-:W-:Y:S01]  /*7740*/  FFMA R22, R41, R43, R22 ;  /* 0x0000002b29167223 */ /* 0x000fe20000000016 */
[----:B------:R-:W-:Y:S01]  /*7750*/  SHF.L.U32 R43, R73, 0x10, RZ ;  /* 0x00000010492b7819 */ /* 0x000fe200000006ff */
[----:B------:R2:W-:Y:S01]  /*7760*/  STSM.16.M88.4 [R96+0x2400], R68 ;  /* 0x0024004460007844 */ /* 0x0005e20000000200 */
[C---:B------:R-:W-:Y:S01]  /*7770*/  FFMA R27, R41.reuse, R42, R27 ;  /* 0x0000002a291b7223 */ /* 0x040fe2000000001b */
[----:B------:R-:W-:Y:S01]  /*7780*/  LOP3.LUT R42, R72, 0xffff0000, RZ, 0xc0, !PT ;  /* 0xffff0000482a7812 */ /* 0x000fe200078ec0ff */
[C---:B------:R-:W-:Y:S01]  /*7790*/  FMUL R25, R38.reuse, R29 ;  /* 0x0000001d26197220 */ /* 0x040fe20000400000 */
[C---:B------:R-:W-:Y:S01]  /*77a0*/  FMUL R26, R38.reuse, R30 ;  /* 0x0000001e261a7220 */ /* 0x040fe20000400000 */
[----:B------:R-:W-:Y:S01]  /*77b0*/  FFMA R24, R41, R40, R24 ;  /* 0x0000002829187223 */ /* 0x000fe20000000018 */
[----:B------:R-:W-:Y:S01]  /*77c0*/  LOP3.LUT R40, R73, 0xffff0000, RZ, 0xc0, !PT ;  /* 0xffff000049287812 */ /* 0x000fe200078ec0ff */
[C---:B------:R-:W-:Y:S01]  /*77d0*/  FFMA R25, R41.reuse, R42, R25 ;  /* 0x0000002a29197223 */ /* 0x040fe20000000019 */
[C---:B------:R-:W-:Y:S01]  /*77e0*/  FFMA R26, R41.reuse, R43, R26 ;  /* 0x0000002b291a7223 */ /* 0x040fe2000000001a */
[----:B------:R-:W-:Y:S01]  /*77f0*/  FMUL R31, R38, R31 ;  /* 0x0000001f261f7220 */ /* 0x000fe20000400000 */
[----:B------:R-:W-:Y:S01]  /*7800*/  SHF.L.U32 R43, R74, 0x10, RZ ;  /* 0x000000104a2b7819 */ /* 0x000fe200000006ff */
[----:B------:R-:W-:Y:S01]  /*7810*/  FMUL R28, R38, R32 ;  /* 0x00000020261c7220 */ /* 0x000fe20000400000 */
[----:B------:R-:W-:Y:S01]  /*7820*/  LOP3.LUT R42, R74, 0xffff0000, RZ, 0xc0, !PT ;  /* 0xffff00004a2a7812 */ /* 0x000fe200078ec0ff */
[C---:B------:R-:W-:Y:S01]  /*7830*/  FMUL R29, R38.reuse, R33 ;  /* 0x00000021261d7220 */ /* 0x040fe20000400000 */
[C---:B------:R-:W-:Y:S01]  /*7840*/  FMUL R30, R38.reuse, R34 ;  /* 0x00000022261e7220 */ /* 0x040fe20000400000 */
[C---:B------:R-:W-:Y:S01]  /*7850*/  FFMA R31, R41.reuse, R40, R31 ;  /* 0x00000028291f7223 */ /* 0x040fe2000000001f */
[----:B------:R-:W-:Y:S01]  /*7860*/  FMUL R35, R38, R35 ;  /* 0x0000002326237220 */ /* 0x000fe20000400000 */
[C---:B------:R-:W-:Y:S01]  /*7870*/  FFMA R28, R41.reuse, R43, R28 ;  /* 0x0000002b291c7223 */ /* 0x040fe2000000001c */
[C---:B------:R-:W-:Y:S01]  /*7880*/  FFMA R29, R41.reuse, R42, R29 ;  /* 0x0000002a291d7223 */ /* 0x040fe2000000001d */
[C---:B------:R-:W-:Y:S01]  /*7890*/  FFMA R30, R41.reuse, R45, R30 ;  /* 0x0000002d291e7223 */ /* 0x040fe2000000001e */
[----:B------:R-:W-:Y:S01]  /*78a0*/  FFMA R35, R41, R44, R35 ;  /* 0x0000002c29237223 */ /* 0x000fe20000000023 */
[----:B-1----:R-:W-:Y:S02]  /*78b0*/  F2FP.BF16.F32.PACK_AB R52, R17, R16 ;  /* 0x000000101134723e */ /* 0x002fe400000010ff */
[----:B------:R-:W-:Y:S02]  /*78c0*/  F2FP.BF16.F32.PACK_AB R53, R23, R18 ;  /* 0x000000121735723e */ /* 0x000fe400000010ff */
[----:B------:R-:W-:Y:S02]  /*78d0*/  F2FP.BF16.F32.PACK_AB R54, R21, R20 ;  /* 0x000000141536723e */ /* 0x000fe400000010ff */
[----:B------:R-:W-:Y:S02]  /*78e0*/  F2FP.BF16.F32.PACK_AB R55, R27, R22 ;  /* 0x000000161b37723e */ /* 0x000fe400000010ff */
[----:B------:R-:W-:Y:S02]  /*78f0*/  F2FP.BF16.F32.PACK_AB R104, R25, R24 ;  /* 0x000000181968723e */ /* 0x000fe400000010ff */
[----:B------:R-:W-:Y:S01]  /*7900*/  F2FP.BF16.F32.PACK_AB R105, R31, R26 ;  /* 0x0000001a1f69723e */ /* 0x000fe200000010ff */
[----:B------:R2:W-:Y:S01]  /*7910*/  STSM.16.M88.4 [R99+0x2000], R52 ;  /* 0x0020003463007844 */ /* 0x0005e20000000200 */
[----:B------:R-:W-:Y:S02]  /*7920*/  F2FP.BF16.F32.PACK_AB R106, R29, R28 ;  /* 0x0000001c1d6a723e */ /* 0x000fe400000010ff */
[----:B------:R-:W-:Y:S05]  /*7930*/  F2FP.BF16.F32.PACK_AB R107, R35, R30 ;  /* 0x0000001e236b723e */ /* 0x000fea00000010ff */
[----:B------:R2:W-:Y:S01]  /*7940*/  STSM.16.M88.4 [R100+0x2000], R104 ;  /* 0x0020006864007844 */ /* 0x0005e20000000200 */
[----:B------:R-:W-:Y:S01]  /*7950*/  @!PT LDS RZ, [RZ] ;  /* 0x00000000fffff984 */ /* 0x000fe20000000800 */
[----:B------:R-:W-:Y:S01]  /*7960*/  @!PT LDS RZ, [RZ] ;  /* 0x00000000fffff984 */ /* 0x000fe20000000800 */
[----:B------:R-:W-:Y:S01]  /*7970*/  @!PT LDS RZ, [RZ] ;  /* 0x00000000fffff984 */ /* 0x000fe20000000800 */
[----:B------:R-:W-:Y:S01]  /*7980*/  @!PT LDS RZ, [RZ] ;  /* 0x00000000fffff984 */ /* 0x000fe20000000800 */
[----:B------:R1:W-:Y:S07]  /*7990*/  MEMBAR.ALL.CTA ;  /* 0x0000000000007992 */ /* 0x0003ee0000008000 */
[----:B-1----:R-:W1:Y:S02]  /*79a0*/  FENCE.VIEW.ASYNC.S ;  /* 0x00000000000073c6 */ /* 0x002e640000000000 */
[----:B-1----:R-:W-:Y:S06]  /*79b0*/  BAR.SYNC.DEFER_BLOCKING 0x1, 0x80 ;  /* 0x0042000000007b1d */ /* 0x002fec0000010000 */
[----:B------:R-:W-:Y:S05]  /*79c0*/  @P0 BRA `(.L_x_115) ;  /* 0x0000000000280947 */ /* 0x000fea0003800000 */
[----:B------:R-:W1:Y:S01]  /*79d0*/  LDCU.64 UR6, c[0x0][0x348] ;  /* 0x00006900ff0677ac */ /* 0x000e620008000a00 */
[----:B------:R-:W-:Y:S02]  /*79e0*/  UIADD3 UR9, UPT, UPT, UR49, 0x40, URZ ;  /* 0x0000004031097890 */ /* 0x000fe4000fffe0ff */
[----:B------:R-:W-:Y:S01]  /*79f0*/  UIADD3 UR8, UPT, UPT, UR44, 0x2400, URZ ;  /* 0x000024002c087890 */ /* 0x000fe2000fffe0ff */
[----:B------:R-:W-:Y:S01]  /*7a00*/  UMOV UR10, UR50 ;  /* 0x00000032000a7c82 */ /* 0x000fe20008000000 */
[----:B------:R-:W-:Y:S01]  /*7a10*/  UMOV UR11, UR36 ;  /* 0x00000024000b7c82 */ /* 0x000fe20008000000 */
[----:B-1----:R-:W-:Y:S04]  /*7a20*/  UIADD3 UR4, UP0, UPT, UR6, 0x680, URZ ;  /* 0x0000068006047890 */ /* 0x002fe8000ff1e0ff */
[----:B------:R-:W-:Y:S09]  /*7a30*/  UIADD3.X UR5, UPT, UPT, URZ, UR7, URZ, UP0, !UPT ;  /* 0x00000007ff057290 */ /* 0x000ff200087fe4ff */
[----:B------:R1:W-:Y:S01]  /*7a40*/  UTMASTG.3D [UR8], [UR4] ;  /* 0x00000008040073b5 */ /* 0x0003e20008010000 */
[----:B------:R0:W-:Y:S01]  /*7a50*/  UTMACMDFLUSH ;  /* 0x00000000000079b7 */ /* 0x0001e20000000000 */
[----:B-1----:R-:W-:Y:S04]  /*7a60*/  DEPBAR.LE SB0, 0x1 ;  /* 0x000080400000791a */ /* 0x002fe80000000000 */
.L_x_115:
[----:B------:R-:W-:Y:S05]  /*7a70*/  BSYNC.RECONVERGENT B0 ;  /* 0x0000000000007941 */ /* 0x000fea0003800200 */
.L_x_114:
[----:B------:R-:W-:Y:S01]  /*7a80*/  BAR.SYNC.DEFER_BLOCKING 0x1, 0x80 ;  /* 0x0042000000007b1d */ /* 0x000fe20000010000 */
[----:B------:R-:W-:Y:S04]  /*7a90*/  UIADD3 UR4, UPT, UPT, UR46, 0x1, URZ ;  /* 0x000000012e047890 */ /* 0x000fe8000fffe0ff */
[----:B------:R-:W-:Y:S04]  /*7aa0*/  UISETP.NE.AND UP0, UPT, UR4, 0x4, UPT ;  /* 0x000000040400788c */ /* 0x000fe8000bf05270 */
[----:B------:R-:W-:Y:S01]  /*7ab0*/  USEL UR45, UR4, URZ, UP0 ;  /* 0x000000ff042d7287 */ /* 0x000fe20008000000 */
[----:B------:R1:W-:Y:S01]  /*7ac0*/  @P6 SYNCS.ARRIVE.TRANS64.RED.A1T0 RZ, [R102+URZ], RZ ;  /* 0x000000ff66ff69a7 */ /* 0x0003e200081004ff */
[----:B------:R-:W-:Y:S01]  /*7ad0*/  BSSY B1, `(.L_x_116) ;  /* 0x0000018000017945 */ /* 0x000fe20003800000 */
[----:B------:R-:W3:Y:S02]  /*7ae0*/  @P6 SYNCS.PHASECHK.TRANS64.TRYWAIT P0, [R63+URZ+0x40], R108 ;  /* 0x0000406c3f0065a7 */ /* 0x000ee400080011ff */
[----:B---3--:R-:W-:Y:S01]  /*7af0*/  @P6 SEL R60, RZ, 0x1, !P0 ;  /* 0x00000001ff3c6807 */ /* 0x008fe20004000000 */
[----:B-1----:R-:W-:Y:S06]  /*7b00*/  @!P6 BRA `(.L_x_117) ;  /* 0x000000000050e947 */ /* 0x002fec0003800000 */
        /* <DEDUP_REMOVED lines=8> */
[----:B------:R-:W-:Y:S04]  /*7b90*/  SHF.L.U32 R4, R91, 0x1f, RZ ;  /* 0x0000001f5b047819 */ /* 0x000fe800000006ff */
[----:B------:R-:W1:Y:S02]  /*7ba0*/  SYNCS.PHASECHK.TRANS64.TRYWAIT P0, [R63+URZ+0x40], R4 ;  /* 0x000040043f0075a7 */ /* 0x000e6400080011ff */
[----:B-1----:R-:W-:Y:S05]  /*7bb0*/  @!P0 BRA `(.L_x_120) ;  /* 0x0000002400848947 */ /* 0x002fea0003800000 */
.L_x_119:
[----:B------:R-:W-:Y:S05]  /*7bc0*/  BSYNC B0 ;  /* 0x0000000000007941 */ /* 0x000fea0003800000 */
.L_x_118:
[----:B------:R-:W-:Y:S02]  /*7bd0*/  ISETP.NE.AND P0, PT, R61, RZ, PT ;  /* 0x000000ff3d00720c */ /* 0x000fe40003f05270 */
[----:B------:R-:W-:Y:S11]  /*7be0*/  IADD3 R46, PT, PT, R46, 0x1, RZ ;  /* 0x000000012e2e7810 */ /* 0x000ff60007ffe0ff */
[----:B-1----:R-:W-:Y:S01]  /*7bf0*/  @P0 IMAD.IADD R4, R92, 0x1, R3 ;  /* 0x000000015c040824 */ /* 0x002fe200078e0203 */
[----:B------:R-:W-:Y:S05]  /*7c00*/  @P0 WARPSYNC.ALL ;  /* 0x0000000000000948 */ /* 0x000fea0003800000 */
[----:B------:R1:W3:Y:S04]  /*7c10*/  @P0 LDSM.16.M88.4 R48, [R2+UR44+0x400] ;  /* 0x0004002c0230083b */ /* 0x0002e80008000200 */
[----:B------:R1:W4:Y:S04]  /*7c20*/  @P0 LDSM.16.M88.4 R56, [R0+0x400] ;  /* 0x000400000038083b */ /* 0x0003280000000200 */
[----:B------:R1:W1:Y:S04]  /*7c30*/  @P0 LDSM.16.M88.4 R64, [R3+0x400] ;  /* 0x000400000340083b */ /* 0x0002680000000200 */
[----:B------:R1:W1:Y:S02]  /*7c40*/  @P0 LDSM.16.M88.4 R72, [R4+0x400] ;  /* 0x000400000448083b */ /* 0x0002640000000200 */
.L_x_117:
[----:B------:R-:W-:Y:S05]  /*7c50*/  BSYNC B1 ;  /* 0x0000000000017941 */ /* 0x000fea0003800000 */
.L_x_116:
[----:B-1----:R-:W-:Y:S05]  /*7c60*/  VIADD R3, R39, 0x80 ;  /* 0x0000008027037836 */ /* 0x002fea0000000000 */
[----:B------:R-:W-:Y:S04]  /*7c70*/  SHF.R.U32.HI R3, RZ, 0x15, R3 ;  /* 0x00000015ff037819 */ /* 0x000fe80000011603 */
[----:B------:R-:W-:Y:S11]  /*7c80*/  LOP3.LUT P0, RZ, R3, 0x3, R82, 0x48, !PT ;  /* 0x0000000303ff7812 */ /* 0x000ff60007804852 */
[----:B------:R-:W-:Y:S02]  /*7c90*/  @!UPT UIADD3 URZ, UPT, UPT, URZ, URZ, URZ ;  /* 0x000000fffffff290 */ /* 0x000fe4000fffe0ff */
[----:B------:R-:W-:Y:S05]  /*7ca0*/  @!P0 BRA `(.L_x_121) ;  /* 0x0000000000408947 */ /* 0x000fea0003800000 */
[----:B------:R-:W1:Y:S01]  /*7cb0*/  LDCU.64 UR8, c[0x4][0x70] ;  /* 0x01000e00ff0877ac */ /* 0x000e620008000a00 */
[----:B------:R-:W-:Y:S01]  /*7cc0*/  MOV R3, 0x0 ;  /* 0x0000000000037802 */ /* 0x000fe20000000f00 */
[----:B------:R-:W-:Y:S02]  /*7cd0*/  HFMA2 R12, -RZ, RZ, 0, 5.9604644775390625e-08 ;  /* 0x00000001ff0c7431 */ /* 0x000fe400000001ff */
[----:B------:R-:W-:Y:S02]  /*7ce0*/  IMAD.MOV.U32 R8, RZ, RZ, 0x192 ;  /* 0x00000192ff087424 */ /* 0x000fe400078e00ff */
[----:B------:R-:W-:Y:S01]  /*7cf0*/  IMAD.MOV.U32 R13, RZ, RZ, RZ ;  /* 0x000000ffff0d7224 */ /* 0x000fe200078e00ff */
[----:B------:R-:W5:Y:S01]  /*7d00*/  LDCU.64 UR6, c[0x4][0x78] ;  /* 0x01000f00ff0677ac */ /* 0x000f620008000a00 */
[----:B------:R-:W2:Y:S01]  /*7d10*/  LDC.64 R2, c[0x4][R3] ;  /* 0x0100000003027b82 */ /* 0x000ea20000000a00 */
[----:B------:R-:W3:Y:S01]  /*7d20*/  LDCU.64 UR4, c[0x4][0x10] ;  /* 0x01000200ff0477ac */ /* 0x000ee20008000a00 */
[----:B-1----:R-:W-:Y:S01]  /*7d30*/  MOV R5, UR9 ;  /* 0x0000000900057c02 */ /* 0x002fe20008000f00 */
[----:B------:R-:W-:Y:S01]  /*7d40*/  IMAD.U32 R4, RZ, RZ, UR8 ;  /* 0x00000008ff047e24 */ /* 0x000fe2000f8e00ff */
[----:B-----5:R-:W-:Y:S01]  /*7d50*/  MOV R7, UR7 ;  /* 0x0000000700077c02 */ /* 0x020fe20008000f00 */
[----:B------:R-:W-:Y:S01]  /*7d60*/  IMAD.U32 R6, RZ, RZ, UR6 ;  /* 0x00000006ff067e24 */ /* 0x000fe2000f8e00ff */
[----:B---3--:R-:W-:Y:S01]  /*7d70*/  MOV R11, UR5 ;  /* 0x00000005000b7c02 */ /* 0x008fe20008000f00 */
[----:B------:R-:W-:Y:S02]  /*7d80*/  IMAD.U32 R10, RZ, RZ, UR4 ;  /* 0x00000004ff0a7e24 */ /* 0x000fe4000f8e00ff */
[----:B------:R-:W-:Y:S07]  /*7d90*/  LEPC R20, `(.L_x_121) ;  /* 0x000000001014794e */ /* 0x000fee0000000000 */
[----:B--2-4-:R-:W-:Y:S05]  /*7da0*/  CALL.ABS.NOINC R2 ;  /* 0x0000000002007343 */ /* 0x014fea0003c00000 */
.L_x_121:
[C---:B---3--:R-:W-:Y:S01]  /*7db0*/  SHF.L.U32 R40, R48.reuse, 0x10, RZ ;  /* 0x0000001030287819 */ /* 0x048fe200000006ff */
[----:B------:R-:W-:Y:S05]  /*7dc0*/  WARPSYNC.ALL ;  /* 0x0000000000007948 */ /* 0x000fea0003800000 */
[----:B------:R-:W-:Y:S01]  /*7dd0*/  R2UR UR4, R39 ;  /* 0x00000000270472ca */ /* 0x000fe200000e0000 */
[----:B------:R-:W-:Y:S01]  /*7de0*/  BSSY.RECONVERGENT B0, `(.L_x_122) ;  /* 0x000008f000007945 */ /* 0x000fe20003800200 */
[----:B------:R-:W-:Y:S02]  /*7df0*/  LOP3.LUT R43, R48, 0xffff0000, RZ, 0xc0, !PT ;  /* 0xffff0000302b7812 */ /* 0x000fe400078ec0ff */
[----:B------:R-:W-:Y:S02]  /*7e00*/  SHF.L.U32 R42, R49, 0x10, RZ ;  /* 0x00000010312a7819 */ /* 0x000fe400000006ff */
[C---:B------:R-:W-:Y:S02]  /*7e10*/  SHF.L.U32 R45, R51.reuse, 0x10, RZ ;  /* 0x00000010332d7819 */ /* 0x040fe400000006ff */
[----:B------:R-:W-:Y:S02]  /*7e20*/  LOP3.LUT R44, R51, 0xffff0000, RZ, 0xc0, !PT ;  /* 0xffff0000332c7812 */ /* 0x000fe400078ec0ff */
[----:B------:R-:W-:Y:S02]  /*7e30*/  ISETP.NE.AND P6, PT, R95, RZ, PT ;  /* 0x000000ff5f00720c */ /* 0x000fe40003fc5270 */
[----:B------:R-:W-:Y:S01]  /*7e40*/  ISETP.NE.AND P0, PT, R94, RZ, PT ;  /* 0x000000ff5e00720c */ /* 0x000fe20003f05270 */
[----:B------:R-:W1:Y:S01]  /*7e50*/  LDTM.16dp256bit.x8 R4, tmem[UR4+0x80] ;  /* 0x00008004000479ee */ /* 0x000e6200081a0000 */
[----:B------:R-:W-:Y:S02]  /*7e60*/  MOV R63, UR45 ;  /* 0x0000002d003f7c02 */ /* 0x000fe40008000f00 */
[----:B------:R-:W-:Y:S07]  /*7e70*/  LEA R108, R46, UR44, 0x3 ;  /* 0x0000002c2e6c7c11 */ /* 0x000fee000f8e18ff */
[----:B------:R-:W-:Y:S04]  /*7e80*/  @P6 LEA R63, R63, UR44, 0x3 ;  /* 0x0000002c3f3f6c11 */ /* 0x000fe8000f8e18ff */
[----:B------:R-:W-:Y:S02]  /*7e90*/  @P6 IADD3 R102, PT, PT, R63, 0x60, RZ ;  /* 0x000000603f666810 */ /* 0x000fe40007ffe0ff */
[----:B------:R-:W-:Y:S02]  /*7ea0*/  @P6 SHF.L.U32 R63, R91, 0x1f, RZ ;  /* 0x0000001f5b3f6819 */ /* 0x000fe400000006ff */
[----:B------:R-:W-:Y:S01]  /*7eb0*/  @P6 PRMT R102, R101, 0x654, R102 ;  /* 0x0000065465666816 */ /* 0x000fe20000000066 */
[C---:B-1----:R-:W-:Y:S01]  /*7ec0*/  FMUL R0, R38.reuse, R4 ;  /* 0x0000000426007220 */ /* 0x042fe20000400000 */
[C---:B------:R-:W-:Y:S01]  /*7ed0*/  FMUL R2, R38.reuse, R5 ;  /* 0x0000000526027220 */ /* 0x040fe20000400000 */
[C---:B------:R-:W-:Y:S01]  /*7ee0*/  FMUL R3, R38.reuse, R6 ;  /* 0x0000000626037220 */ /* 0x040fe20000400000 */
        /* <DEDUP_REMOVED lines=8> */
[----:B--2---:R-:W-:Y:S01]  /*7f70*/  F2FP.BF16.F32.PACK_AB R68, R2, R0 ;  /* 0x000000000244723e */ /* 0x004fe200000010ff */
[----:B------:R-:W-:Y:S01]  /*7f80*/  FMUL R5, R38, R9 ;  /* 0x0000000926057220 */ /* 0x000fe20000400000 */
[C---:B------:R-:W-:Y:S01]  /*7f90*/  FFMA R7, R41.reuse, R40, R7 ;  /* 0x0000002829077223 */ /* 0x040fe20000000007 */
[----:B----4-:R-:W-:Y:S01]  /*7fa0*/  SHF.L.U32 R40, R56, 0x10, RZ ;  /* 0x0000001038287819 */ /* 0x010fe200000006ff */
[C---:B------:R-:W-:Y:S01]  /*7fb0*/  FMUL R6, R38.reuse, R10 ;  /* 0x0000000a26067220 */ /* 0x040fe20000400000 */
[C---:B------:R-:W-:Y:S01]  /*7fc0*/  FMUL R11, R38.reuse, R11 ;  /* 0x0000000b260b7220 */ /* 0x040fe20000400000 */
[----:B------:R-:W-:Y:S01]  /*7fd0*/  FFMA R4, R41, R43, R4 ;  /* 0x0000002b29047223 */ /* 0x000fe20000000004 */
[----:B------:R-:W-:Y:S01]  /*7fe0*/  SHF.L.U32 R43, R57, 0x10, RZ ;  /* 0x00000010392b7819 */ /* 0x000fe200000006ff */
[----:B------:R-:W-:Y:S01]  /*7ff0*/  FMUL R8, R38, R12 ;  /* 0x0000000c26087220 */ /* 0x000fe20000400000 */
[----:B------:R-:W-:Y:S01]  /*8000*/  F2FP.BF16.F32.PACK_AB R69, R7, R3 ;  /* 0x000000030745723e */ /* 0x000fe200000010ff */
[C---:B------:R-:W-:Y:S01]  /*8010*/  FFMA R5, R41.reuse, R42, R5 ;  /* 0x0000002a29057223 */ /* 0x040fe20000000005 */
[----:B------:R-:W-:Y:S01]  /*8020*/  LOP3.LUT R42, R56, 0xffff0000, RZ, 0xc0, !PT ;  /* 0xffff0000382a7812 */ /* 0x000fe200078ec0ff */
[----:B------:R-:W-:Y:S01]  /*8030*/  FFMA R6, R41, R45, R6 ;  /* 0x0000002d29067223 */ /* 0x000fe20000000006 */
[----:B------:R-:W-:Y:S01]  /*8040*/  SHF.L.U32 R45, R65, 0x10, RZ ;  /* 0x00000010412d7819 */ /* 0x000fe200000006ff */
[----:B------:R-:W-:Y:S01]  /*8050*/  FFMA R11, R41, R44, R11 ;  /* 0x0000002c290b7223 */ /* 0x000fe2000000000b */
[----:B------:R-:W-:Y:S01]  /*8060*/  F2FP.BF16.F32.PACK_AB R70, R5, R4 ;  /* 0x000000040546723e */ /* 0x000fe200000010ff */
[----:B------:R-:W-:Y:S01]  /*8070*/  FFMA R8, R41, R40, R8 ;  /* 0x0000002829087223 */ /* 0x000fe20000000008 */
[----:B------:R-:W-:Y:S01]  /*8080*/  LOP3.LUT R40, R57, 0xffff0000, RZ, 0xc0, !PT ;  /* 0xffff000039287812 */ /* 0x000fe200078ec0ff */
[C---:B------:R-:W-:Y:S01]  /*8090*/  FMUL R9, R38.reuse, R13 ;  /* 0x0000000d26097220 */ /* 0x040fe20000400000 */
[----:B------:R-:W-:Y:S01]  /*80a0*/  F2FP.BF16.F32.PACK_AB R71, R11, R6 ;  /* 0x000000060b47723e */ /* 0x000fe200000010ff */
[C---:B------:R-:W-:Y:S01]  /*80b0*/  FMUL R10, R38.reuse, R14 ;  /* 0x0000000e260a7220 */ /* 0x040fe20000400000 */
[----:B------:R-:W-:Y:S01]  /*80c0*/  LOP3.LUT R44, R75, 0xffff0000, RZ, 0xc0, !PT ;  /* 0xffff00004b2c7812 */ /* 0x000fe200078ec0ff */
[----:B------:R-:W-:Y:S01]  /*80d0*/  FMUL R15, R38, R15 ;  /* 0x0000000f260f7220 */ /* 0x000fe20000400000 */
        /* <DEDUP_REMOVED lines=8> */
[----:B------:R-:W-:Y:S01]  /*8160*/  FMUL R13, R38, R17 ;  /* 0x00000011260d7220 */ /* 0x000fe20000400000 */
[----:B------:R-:W-:Y:S01]  /*8170*/  F2FP.BF16.F32.PACK_AB R53, R15, R10 ;  /* 0x0000000a0f35723e */ /* 0x000fe200000010ff */
[C---:B------:R-:W-:Y:S01]  /*8180*/  FFMA R12, R41.reuse, R42, R12 ;  /* 0x0000002a290c7223 */ /* 0x040fe2000000000c */
[----:B------:R-:W-:Y:S01]  /*8190*/  LOP3.LUT R42, R64, 0xffff0000, RZ, 0xc0, !PT ;  /* 0xffff0000402a7812 */ /* 0x000fe200078ec0ff */
[C---:B------:R-:W-:Y:S01]  /*81a0*/  FMUL R14, R38.reuse, R18 ;  /* 0x00000012260e7220 */ /* 0x040fe20000400000 */
[----:B------:R-:W-:Y:S01]  /*81b0*/  FFMA R13, R41, R40, R13 ;  /* 0x00000028290d7223 */ /* 0x000fe2000000000d */
[----:B------:R-:W-:Y:S01]  /*81c0*/  LOP3.LUT R40, R59, 0xffff0000, RZ, 0xc0, !PT ;  /* 0xffff00003b287812 */ /* 0x000fe200078ec0ff */
[----:B------:R-:W-:Y:S01]  /*81d0*/  FMUL R19, R38, R19 ;  /* 0x0000001326137220 */ /* 0x000fe20000400000 */
[----:B------:R-:W-:Y:S01]  /*81e0*/  FFMA R14, R41, R43, R14 ;  /* 0x0000002b290e7223 */ /* 0x000fe2000000000e */
[----:B------:R-:W-:Y:S01]  /*81f0*/  SHF.L.U32 R43, R64, 0x10, RZ ;  /* 0x00000010402b7819 */ /* 0x000fe200000006ff */
[C---:B------:R-:W-:Y:S01]  /*8200*/  FMUL R16, R38.reuse, R20 ;  /* 0x0000001426107220 */ /* 0x040fe20000400000 */
[----:B------:R-:W-:Y:S01]  /*8210*/  F2FP.BF16.F32.PACK_AB R54, R13, R12 ;  /* 0x0000000c0d36723e */ /* 0x000fe200000010ff */
[----:B------:R1:W-:Y:S01]  /*8220*/  STSM.16.M88.4 [R97+0x4400], R68 ;  /* 0x0044004461007844 */ /* 0x0003e20000000200 */
        /* <DEDUP_REMOVED lines=24> */
[----:B------:R2:W-:Y:S01]  /*83b0*/  STSM.16.M88.4 [R96+0x4400], R52 ;  /* 0x0044003460007844 */ /* 0x0005e20000000200 */
[----:B------:R-:W-:Y:S01]  /*83c0*/  FFMA R27, R41, R42, R27 ;  /* 0x0000002a291b7223 */ /* 0x000fe2000000001b */
[----:B------:R-:W-:Y:S01]  /*83d0*/  LOP3.LUT R42, R72, 0xffff0000, RZ, 0xc0, !PT ;  /* 0xffff0000482a7812 */ /* 0x000fe200078ec0ff */
[C---:B------:R-:W-:Y:S01]  /*83e0*/  FMUL R24, R38.reuse, R28 ;  /* 0x0000001c26187220 */ /* 0x040fe20000400000 */
[C---:B------:R-:W-:Y:S01]  /*83f0*/  FMUL R25, R38.reuse, R29 ;  /* 0x0000001d26197220 */ /* 0x040fe20000400000 */
[C---:B------:R-:W-:Y:S01]  /*8400*/  FMUL R26, R38.reuse, R30 ;  /* 0x0000001e261a7220 */ /* 0x040fe20000400000 */
[----:B-1----:R-:W-:Y:S01]  /*8410*/  F2FP.BF16.F32.PACK_AB R68, R17, R16 ;  /* 0x000000101144723e */ /* 0x002fe200000010ff */
[C---:B------:R-:W-:Y:S01]  /*8420*/  FFMA R24, R41.reuse, R40, R24 ;  /* 0x0000002829187223 */ /* 0x040fe20000000018 */
[C---:B------:R-:W-:Y:S01]  /*8430*/  FFMA R25, R41.reuse, R42, R25 ;  /* 0x0000002a29197223 */ /* 0x040fe20000000019 */
[----:B------:R-:W-:Y:S01]  /*8440*/  FFMA R26, R41, R43, R26 ;  /* 0x0000002b291a7223 */ /* 0x000fe2000000001a */
[----:B------:R-:W-:Y:S01]  /*8450*/  LOP3.LUT R40, R73, 0xffff0000, RZ, 0xc0, !PT ;  /* 0xffff000049287812 */ /* 0x000fe200078ec0ff */
        /* <DEDUP_REMOVED lines=39> */
.L_x_123:
[----:B------:R-:W-:Y:S05]  /*86d0*/  BSYNC.RECONVERGENT B0 ;  /* 0x0000000000007941 */ /* 0x000fea0003800200 */
.L_x_122:
        /* <DEDUP_REMOVED lines=20> */
.L_x_127:
[----:B------:R-:W-:Y:S05]  /*8820*/  BSYNC B0 ;  /* 0x0000000000007941 */ /* 0x000fea0003800000 */
.L_x_126:
[----:B------:R-:W-:Y:S11]  /*8830*/  ISETP.NE.AND P0, PT, R61, RZ, PT ;  /* 0x000000ff3d00720c */ /* 0x000ff60003f05270 */
[----:B------:R-:W-:Y:S02]  /*8840*/  @!UPT UIADD3 URZ, UPT, UPT, URZ, URZ, URZ ;  /* 0x000000fffffff290 */ /* 0x000fe4000fffe0ff */
[----:B------:R-:W-:Y:S01]  /*8850*/  @P0 IADD3 R2, PT, PT, R92, R5, RZ ;  /* 0x000000055c020210 */ /* 0x000fe20007ffe0ff */
[----:B------:R-:W-:Y:S05]  /*8860*/  @P0 WARPSYNC.ALL ;  /* 0x0000000000000948 */ /* 0x000fea0003800000 */
[----:B------:R3:W4:Y:S04]  /*8870*/  @P0 LDSM.16.M88.4 R48, [R46+UR44+0x400] ;  /* 0x0004002c2e30083b */ /* 0x0007280008000200 */
[----:B------:R3:W1:Y:S04]  /*8880*/  @P0 LDSM.16.M88.4 R56, [R0+0x400] ;  /* 0x000400000038083b */ /* 0x0006680000000200 */
[----:B------:R3:W1:Y:S04]  /*8890*/  @P0 LDSM.16.M88.4 R64, [R5+0x400] ;  /* 0x000400000540083b */ /* 0x0006680000000200 */
[----:B------:R3:W1:Y:S02]  /*88a0*/  @P0 LDSM.16.M88.4 R72, [R2+0x400] ;  /* 0x000400000248083b */ /* 0x0006640000000200 */
.L_x_125:
[----:B------:R-:W-:Y:S05]  /*88b0*/  BSYNC B1 ;  /* 0x0000000000017941 */ /* 0x000fea0003800000 */
.L_x_124:
        /* <DEDUP_REMOVED lines=11> */
[----:B---3--:R-:W3:Y:S01]  /*8970*/  LDC.64 R2, c[0x4][R3] ;  /* 0x0100000003027b82 */ /* 0x008ee20000000a00 */
[----:B------:R-:W2:Y:S01]  /*8980*/  LDCU.64 UR4, c[0x4][0x10] ;  /* 0x01000200ff0477ac */ /* 0x000ea20008000a00 */
[----:B-1----:R-:W-:Y:S01]  /*8990*/  MOV R5, UR9 ;  /* 0x0000000900057c02 */ /* 0x002fe20008000f00 */
[----:B------:R-:W-:Y:S01]  /*89a0*/  IMAD.U32 R4, RZ, RZ, UR8 ;  /* 0x00000008ff047e24 */ /* 0x000fe2000f8e00ff */
[----:B-----5:R-:W-:Y:S01]  /*89b0*/  MOV R7, UR7 ;  /* 0x0000000700077c02 */ /* 0x020fe20008000f00 */
[----:B------:R-:W-:Y:S01]  /*89c0*/  IMAD.U32 R6, RZ, RZ, UR6 ;  /* 0x00000006ff067e24 */ /* 0x000fe2000f8e00ff */
[----:B--2---:R-:W-:Y:S01]  /*89d0*/  MOV R11, UR5 ;  /* 0x00000005000b7c02 */ /* 0x004fe20008000f00 */
[----:B------:R-:W-:Y:S02]  /*89e0*/  IMAD.U32 R10, RZ, RZ, UR4 ;  /* 0x00000004ff0a7e24 */ /* 0x000fe4000f8e00ff */
[----:B------:R-:W-:Y:S07]  /*89f0*/  LEPC R20, `(.L_x_129) ;  /* 0x000000001014794e */ /* 0x000fee0000000000 */
[----:B---34-:R-:W-:Y:S05]  /*8a00*/  CALL.ABS.NOINC R2 ;  /* 0x0000000002007343 */ /* 0x018fea0003c00000 */
.L_x_129:
[----:B------:R-:W-:Y:S01]  /*8a10*/  ISETP.NE.AND P0, PT, R94, RZ, PT ;  /* 0x000000ff5e00720c */ /* 0x000fe20003f05270 */
[----:B------:R-:W-:Y:S05]  /*8a20*/  WARPSYNC.ALL ;  /* 0x0000000000007948 */ /* 0x000fea0003800000 */
[----:B------:R-:W-:Y:S01]  /*8a30*/  R2UR UR4, R39 ;  /* 0x00000000270472ca */ /* 0x000fe200000e0000 */
[----:B------:R-:W1:Y:S01]  /*8a40*/  S2UR UR6, SR_CgaCtaId ;  /* 0x00000000000679c3 */ /* 0x000e620000008800 */
[C---:B----4-:R-:W-:Y:S01]  /*8a50*/  SHF.L.U32 R40, R48.reuse, 0x10, RZ ;  /* 0x0000001030287819 */ /* 0x050fe200000006ff */
[----:B------:R-:W-:Y:S01]  /*8a60*/  BSSY.RECONVERGENT B0, `(.L_x_130) ;  /* 0x000008c000007945 */ /* 0x000fe20003800200 */
[----:B------:R-:W-:Y:S02]  /*8a70*/  LOP3.LUT R42, R48, 0xffff0000, RZ, 0xc0, !PT ;  /* 0xffff0000302a7812 */ /* 0x000fe400078ec0ff */
[C---:B------:R-:W-:Y:S02]  /*8a80*/  SHF.L.U32 R43, R49.reuse, 0x10, RZ ;  /* 0x00000010312b7819 */ /* 0x040fe400000006ff */
[----:B------:R-:W-:Y:S02]  /*8a90*/  LOP3.LUT R44, R49, 0xffff0000, RZ, 0xc0, !PT ;  /* 0xffff0000312c7812 */ /* 0x000fe400078ec0ff */
[C---:B------:R-:W-:Y:S02]  /*8aa0*/  SHF.L.U32 R45, R50.reuse, 0x10, RZ ;  /* 0x00000010322d7819 */ /* 0x040fe400000006ff */
[----:B---3--:R-:W-:Y:S01]  /*8ab0*/  LOP3.LUT R46, R50, 0xffff0000, RZ, 0xc0, !PT ;  /* 0xffff0000322e7812 */ /* 0x008fe200078ec0ff */
[----:B------:R-:W3:Y:S01]  /*8ac0*/  LDTM.16dp256bit.x8 R4, tmem[UR4+0xc0] ;  /* 0x0000c004000479ee */ /* 0x000ee200081a0000 */
[C---:B------:R-:W-:Y:S01]  /*8ad0*/  SHF.L.U32 R47, R51.reuse, 0x10, RZ ;  /* 0x00000010332f7819 */ /* 0x040fe200000006ff */
[----:B------:R-:W-:Y:S01]  /*8ae0*/  NOP ;  /* 0x0000000000007918 */ /* 0x000fe20000000000 */
[----:B------:R-:W-:Y:S02]  /*8af0*/  LOP3.LUT R49, R51, 0xffff0000, RZ, 0xc0, !PT ;  /* 0xffff000033317812 */ /* 0x000fe400078ec0ff */
[----:B------:R-:W-:Y:S02]  /*8b00*/  R2UR UR5, R98 ;  /* 0x00000000620572ca */ /* 0x000fe400000e0000 */
[C---:B------:R-:W-:Y:S02]  /*8b10*/  SHF.L.U32 R48, R56.reuse, 0x10, RZ ;  /* 0x0000001038307819 */ /* 0x040fe400000006ff */
[----:B------:R-:W-:Y:S02]  /*8b20*/  LOP3.LUT R51, R56, 0xffff0000, RZ, 0xc0, !PT ;  /* 0xffff000038337812 */ /* 0x000fe400078ec0ff */
[C---:B------:R-:W-:Y:S02]  /*8b30*/  SHF.L.U32 R50, R57.reuse, 0x10, RZ ;  /* 0x0000001039327819 */ /* 0x040fe400000006ff */
[----:B--2---:R-:W-:Y:S02]  /*8b40*/  LOP3.LUT R52, R57, 0xffff0000, RZ, 0xc0, !PT ;  /* 0xffff000039347812 */ /* 0x004fe400078ec0ff */
[C---:B------:R-:W-:Y:S02]  /*8b50*/  SHF.L.U32 R53, R58.reuse, 0x10, RZ ;  /* 0x000000103a357819 */ /* 0x040fe400000006ff */
[----:B------:R-:W-:Y:S01]  /*8b60*/  LOP3.LUT R54, R58, 0xffff0000, RZ, 0xc0, !PT ;  /* 0xffff00003a367812 */ /* 0x000fe200078ec0ff */
[----:B------:R-:W-:Y:S01]  /*8b70*/  UIADD3 UR4, UPT, UPT, UR5, 0xd0, URZ ;  /* 0x000000d005047890 */ /* 0x000fe2000fffe0ff */
[C---:B------:R-:W-:Y:S02]  /*8b80*/  SHF.L.U32 R55, R59.reuse, 0x10, RZ ;  /* 0x000000103b377819 */ /* 0x040fe400000006ff */
[----:B------:R-:W-:Y:S02]  /*8b90*/  LOP3.LUT R56, R59, 0xffff0000, RZ, 0xc0, !PT ;  /* 0xffff00003b387812 */ /* 0x000fe400078ec0ff */
[----:B------:R-:W-:Y:S01]  /*8ba0*/  SHF.L.U32 R57, R64, 0x10, RZ ;  /* 0x0000001040397819 */ /* 0x000fe200000006ff */
[----:B-1----:R-:W-:Y:S01]  /*8bb0*/  UPRMT UR4, UR6, 0x654, UR4 ;  /* 0x0000065406047896 */ /* 0x002fe20008000004 */
[C---:B---3--:R-:W-:Y:S01]  /*8bc0*/  FMUL R4, R38.reuse, R4 ;  /* 0x0000000426047220 */ /* 0x048fe20000400000 */
[C---:B------:R-:W-:Y:S01]  /*8bd0*/  FMUL R5, R38.reuse, R5 ;  /* 0x0000000526057220 */ /* 0x040fe20000400000 */
[----:B------:R-:W-:Y:S01]  /*8be0*/  FMUL R6, R38, R6 ;  /* 0x0000000626067220 */ /* 0x000fe20000400000 */
[----:B------:R-:W-:Y:S01]  /*8bf0*/  LOP3.LUT R58, R64, 0xffff0000, RZ, 0xc0, !PT ;  /* 0xffff0000403a7812 */ /* 0x000fe200078ec0ff */
[C---:B------:R-:W-:Y:S01]  /*8c00*/  FFMA R4, R41.reuse, R40, R4 ;  /* 0x0000002829047223 */ /* 0x040fe20000000004 */
[----:B------:R-:W-:Y:S01]  /*8c10*/  FFMA R5, R41, R42, R5 ;  /* 0x0000002a29057223 */ /* 0x000fe20000000005 */
[----:B------:R-:W-:Y:S01]  /*8c20*/  SHF.L.U32 R59, R65, 0x10, RZ ;  /* 0x00000010413b7819 */ /* 0x000fe200000006ff */
[----:B------:R-:W-:Y:S01]  /*8c30*/  FFMA R6, R41, R43, R6 ;  /* 0x0000002b29067223 */ /* 0x000fe20000000006 */
[----:B------:R-:W-:Y:S01]  /*8c40*/  SYNCS.ARRIVE.TRANS64.RED.A1T0 RZ, [UR4], RZ ;  /* 0x000000ffffff79a7 */ /* 0x000fe20008100404 */
[C---:B------:R-:W-:Y:S01]  /*8c50*/  FMUL R7, R38.reuse, R7 ;  /* 0x0000000726077220 */ /* 0x040fe20000400000 */
[----:B------:R-:W-:Y:S01]  /*8c60*/  LOP3.LUT R60, R65, 0xffff0000, RZ, 0xc0, !PT ;  /* 0xffff0000413c7812 */ /* 0x000fe200078ec0ff */
[C---:B------:R-:W-:Y:S01]  /*8c70*/  FMUL R8, R38.reuse, R8 ;  /* 0x0000000826087220 */ /* 0x040fe20000400000 */
[----:B------:R-:W-:Y:S01]  /*8c80*/  F2FP.BF16.F32.PACK_AB R104, R5, R4 ;  /* 0x000000040568723e */ /* 0x000fe200000010ff */
[C---:B------:R-:W-:Y:S01]  /*8c90*/  FFMA R7, R41.reuse, R44, R7 ;  /* 0x0000002c29077223 */ /* 0x040fe20000000007 */
[----:B------:R-:W-:Y:S01]  /*8ca0*/  FMUL R9, R38, R9 ;  /* 0x0000000926097220 */ /* 0x000fe20000400000 */
[----:B------:R-:W-:Y:S01]  /*8cb0*/  FFMA R8, R41, R45, R8 ;  /* 0x0000002d29087223 */ /* 0x000fe20000000008 */
[----:B------:R-:W-:Y:S01]  /*8cc0*/  SHF.L.U32 R61, R66, 0x10, RZ ;  /* 0x00000010423d7819 */ /* 0x000fe200000006ff */
[C---:B------:R-:W-:Y:S01]  /*8cd0*/  FMUL R0, R38.reuse, R10 ;  /* 0x0000000a26007220 */ /* 0x040fe20000400000 */
[----:B------:R-:W-:Y:S01]  /*8ce0*/  F2FP.BF16.F32.PACK_AB R105, R7, R6 ;  /* 0x000000060769723e */ /* 0x000fe200000010ff */
[C---:B------:R-:W-:Y:S01]  /*8cf0*/  FFMA R9, R41.reuse, R46, R9 ;  /* 0x0000002e29097223 */ /* 0x040fe20000000009 */
[----:B------:R-:W-:Y:S01]  /*8d00*/  FMUL R2, R38, R11 ;  /* 0x0000000b26027220 */ /* 0x000fe20000400000 */
[----:B------:R-:W-:Y:S01]  /*8d10*/  FFMA R0, R41, R47, R0 ;  /* 0x0000002f29007223 */ /* 0x000fe20000000000 */
[----:B------:R-:W-:Y:S01]  /*8d20*/  LOP3.LUT R62, R66, 0xffff0000, RZ, 0xc0, !PT ;  /* 0xffff0000423e7812 */ /* 0x000fe200078ec0ff */
[C---:B------:R-:W-:Y:S01]  /*8d30*/  FMUL R3, R38.reuse, R12 ;  /* 0x0000000c26037220 */ /* 0x040fe20000400000 */
[----:B------:R-:W-:Y:S01]  /*8d40*/  F2FP.BF16.F32.PACK_AB R106, R9, R8 ;  /* 0x00000008096a723e */ /* 0x000fe200000010ff */
[C---:B------:R-:W-:Y:S01]  /*8d50*/  FFMA R2, R41.reuse, R49, R2 ;  /* 0x0000003129027223 */ /* 0x040fe20000000002 */
[C---:B------:R-:W-:Y:S01]  /*8d60*/  FMUL R10, R38.reuse, R13 ;  /* 0x0000000d260a7220 */ /* 0x040fe20000400000 */
[----:B------:R-:W-:Y:S01]  /*8d70*/  FFMA R3, R41, R48, R3 ;  /* 0x0000003029037223 */ /* 0x000fe20000000003 */
[----:B------:R-:W-:Y:S01]  /*8d80*/  SHF.L.U32 R63, R67, 0x10, RZ ;  /* 0x00000010433f7819 */ /* 0x000fe200000006ff */
[----:B------:R-:W-:Y:S01]  /*8d90*/  FMUL R11, R38, R14 ;  /* 0x0000000e260b7220 */ /* 0x000fe20000400000 */
[----:B------:R-:W-:Y:S01]  /*8da0*/  F2FP.BF16.F32.PACK_AB R107, R2, R0 ;  /* 0x00000000026b723e */ /* 0x000fe200000010ff */
[C---:B------:R-:W-:Y:S01]  /*8db0*/  FFMA R10, R41.reuse, R51, R10 ;  /* 0x00000033290a7223 */ /* 0x040fe2000000000a */
[----:B------:R-:W-:Y:S01]  /*8dc0*/  FMUL R15, R38, R15 ;  /* 0x0000000f260f7220 */ /* 0x000fe20000400000 */
[----:B------:R-:W-:Y:S01]  /*8dd0*/  FFMA R11, R41, R50, R11 ;  /* 0x00000032290b7223 */ /* 0x000fe2000000000b */
[----:B------:R-:W-:Y:S01]  /*8de0*/  LOP3.LUT R64, R67, 0xffff0000, RZ, 0xc0, !PT ;  /* 0xffff000043407812 */ /* 0x000fe200078ec0ff */
[----:B------:R1:W-:Y:S01]  /*8df0*/  STSM.16.M88.4 [R97+0x6400], R104 ;  /* 0x0064006861007844 */ /* 0x0003e20000000200 */
[----:B------:R-:W-:Y:S01]  /*8e00*/  F2FP.BF16.F32.PACK_AB R108, R10, R3 ;  /* 0x000000030a6c723e */ /* 0x000fe200000010ff */
[C---:B------:R-:W-:Y:S01]  /*8e10*/  FFMA R15, R41.reuse, R52, R15 ;  /* 0x00000034290f7223 */ /* 0x040fe2000000000f */
[C---:B------:R-:W-:Y:S01]  /*8e20*/  FMUL R12, R38.reuse, R16 ;  /* 0x00000010260c7220 */ /* 0x040fe20000400000 */
[C---:B------:R-:W-:Y:S01]  /*8e30*/  FMUL R13, R38.reuse, R17 ;  /* 0x00000011260d7220 */ /* 0x040fe20000400000 */
[----:B------:R-:W-:Y:S01]  /*8e40*/  FMUL R14, R38, R18 ;  /* 0x00000012260e7220 */ /* 0x000fe20000400000 */
[----:B------:R-:W-:Y:S01]  /*8e50*/  SHF.L.U32 R65, R72, 0x10, RZ ;  /* 0x0000001048417819 */ /* 0x000fe200000006ff */
[----:B------:R-:W-:Y:S01]  /*8e60*/  FFMA R12, R41, R53, R12 ;  /* 0x00000035290c7223 */ /* 0x000fe2000000000c */
[----:B------:R-:W-:Y:S01]  /*8e70*/  F2FP.BF16.F32.PACK_AB R109, R15, R11 ;  /* 0x0000000b0f6d723e */ /* 0x000fe200000010ff */
[C---:B------:R-:W-:Y:S01]  /*8e80*/  FFMA R13, R41.reuse, R54, R13 ;  /* 0x00000036290d7223 */ /* 0x040fe2000000000d */
[----:B------:R-:W-:Y:S01]  /*8e90*/  FFMA R14, R41, R55, R14 ;  /* 0x00000037290e7223 */ /* 0x000fe2000000000e */
[----:B------:R-:W-:Y:S01]  /*8ea0*/  FMUL R19, R38, R19 ;  /* 0x0000001326137220 */ /* 0x000fe20000400000 */
[----:B------:R-:W-:Y:S01]  /*8eb0*/  LOP3.LUT R66, R72, 0xffff0000, RZ, 0xc0, !PT ;  /* 0xffff000048427812 */ /* 0x000fe200078ec0ff */
[C---:B------:R-:W-:Y:S01]  /*8ec0*/  FMUL R16, R38.reuse, R20 ;  /* 0x0000001426107220 */ /* 0x040fe20000400000 */
[----:B------:R-:W-:Y:S01]  /*8ed0*/  F2FP.BF16.F32.PACK_AB R110, R13, R12 ;  /* 0x0000000c0d6e723e */ /* 0x000fe200000010ff */
[C---:B------:R-:W-:Y:S01]  /*8ee0*/  FFMA R19, R41.reuse, R56, R19 ;  /* 0x0000003829137223 */ /* 0x040fe20000000013 */
[C---:B------:R-:W-:Y:S01]  /*8ef0*/  FMUL R17, R38.reuse, R21 ;  /* 0x0000001526117220 */ /* 0x040fe20000400000 */
[----:B------:R-:W-:Y:S01]  /*8f00*/  FFMA R16, R41, R57, R16 ;  /* 0x0000003929107223 */ /* 0x000fe20000000010 */
[----:B------:R-:W-:Y:S01]  /*8f10*/  SHF.L.U32 R67, R73, 0x10, RZ ;  /* 0x0000001049437819 */ /* 0x000fe200000006ff */
[C---:B------:R-:W-:Y:S01]  /*8f20*/  FMUL R18, R38.reuse, R22 ;  /* 0x0000001626127220 */ /* 0x040fe20000400000 */
[----:B------:R-:W-:Y:S01]  /*8f30*/  F2FP.BF16.F32.PACK_AB R111, R19, R14 ;  /* 0x0000000e136f723e */ /* 0x000fe200000010ff */
[C---:B------:R-:W-:Y:S01]  /*8f40*/  FFMA R17, R41.reuse, R58, R17 ;  /* 0x0000003a29117223 */ /* 0x040fe20000000011 */
[C---:B------:R-:W-:Y:S01]  /*8f50*/  FMUL R23, R38.reuse, R23 ;  /* 0x0000001726177220 */ /* 0x040fe20000400000 */
        /* <DEDUP_REMOVED lines=12> */
[C---:B------:R-:W-:Y:S01]  /*9020*/  FMUL R27, R38.reuse, R27 ;  /* 0x0000001b261b7220 */ /* 0x040fe20000400000 */
[C---:B------:R-:W-:Y:S01]  /*9030*/  FMUL R24, R38.reuse, R28 ;  /* 0x0000001c26187220 */ /* 0x040fe20000400000 */
[C---:B------:R-:W-:Y:S01]  /*9040*/  FMUL R25, R38.reuse, R29 ;  /* 0x0000001d26197220 */ /* 0x040fe20000400000 */
[C---:B------:R-:W-:Y:S01]  /*9050*/  FFMA R22, R41.reuse, R63, R22 ;  /* 0x0000003f29167223 */ /* 0x040fe20000000016 */
[C---:B------:R-:W-:Y:S01]  /*9060*/  FMUL R26, R38.reuse, R30 ;  /* 0x0000001e261a7220 */ /* 0x040fe20000400000 */
[C---:B------:R-:W-:Y:S01]  /*9070*/  FFMA R27, R41.reuse, R64, R27 ;  /* 0x00000040291b7223 */ /* 0x040fe2000000001b */
[----:B------:R-:W-:Y:S01]  /*9080*/  FMUL R31, R38, R31 ;  /* 0x0000001f261f7220 */ /* 0x000fe20000400000 */
[C---:B------:R-:W-:Y:S01]  /*9090*/  FFMA R24, R41.reuse, R65, R24 ;  /* 0x0000004129187223 */ /* 0x040fe20000000018 */
[----:B------:R-:W-:Y:S01]  /*90a0*/  LOP3.LUT R70, R74, 0xffff0000, RZ, 0xc0, !PT ;  /* 0xffff00004a467812 */ /* 0x000fe200078ec0ff */
[C---:B------:R-:W-:Y:S01]  /*90b0*/  FMUL R28, R38.reuse, R32 ;  /* 0x00000020261c7220 */ /* 0x040fe20000400000 */
[----:B------:R-:W-:Y:S01]  /*90c0*/  FFMA R25, R41, R66, R25 ;  /* 0x0000004229197223 */ /* 0x000fe20000000019 */
[----:B------:R-:W-:Y:S01]  /*90d0*/  SHF.L.U32 R71, R75, 0x10, RZ ;  /* 0x000000104b477819 */ /* 0x000fe200000006ff */
[C---:B------:R-:W-:Y:S01]  /*90e0*/  FMUL R29, R38.reuse, R33 ;  /* 0x00000021261d7220 */ /* 0x040fe20000400000 */
[----:B------:R-:W-:Y:S01]  /*90f0*/  FFMA R26, R41, R67, R26 ;  /* 0x00000043291a7223 */ /* 0x000fe2000000001a */
[----:B------:R-:W-:Y:S01]  /*9100*/  LOP3.LUT R72, R75, 0xffff0000, RZ, 0xc0, !PT ;  /* 0xffff00004b487812 */ /* 0x000fe200078ec0ff */
        /* <DEDUP_REMOVED lines=24> */
[----:B------:R-:W-:Y:S02]  /*9290*/  UIADD3 UR9, UPT, UPT, UR49, 0xc0, URZ ;  /* 0x000000c031097890 */ /* 0x000fe4000fffe0ff */
[----:B------:R-:W-:Y:S01]  /*92a0*/  UIADD3 UR8, UPT, UPT, UR44, 0x6400, URZ ;  /* 0x000064002c087890 */ /* 0x000fe2000fffe0ff */
[----:B------:R-:W-:Y:S01]  /*92b0*/  UMOV UR10, UR50 ;  /* 0x00000032000a7c82 */ /* 0x000fe20008000000 */
[----:B------:R-:W-:Y:S01]  /*92c0*/  UMOV UR11, UR36 ;  /* 0x00000024000b7c82 */ /* 0x000fe20008000000 */
[----:B--2---:R-:W-:Y:S04]  /*92d0*/  UIADD3 UR4, UP0, UPT, UR6, 0x680, URZ ;  /* 0x0000068006047890 */ /* 0x004fe8000ff1e0ff */
[----:B------:R-:W-:Y:S09]  /*92e0*/  UIADD3.X UR5, UPT, UPT, URZ, UR7, URZ, UP0, !UPT ;  /* 0x00000007ff057290 */ /* 0x000ff200087fe4ff */
[----:B------:R2:W-:Y:S01]  /*92f0*/  UTMASTG.3D [UR8], [UR4] ;  /* 0x00000008040073b5 */ /* 0x0005e20008010000 */
[----:B------:R0:W-:Y:S01]  /*9300*/  UTMACMDFLUSH ;  /* 0x00000000000079b7 */ /* 0x0001e20000000000 */
[----:B--2---:R-:W-:Y:S04]  /*9310*/  DEPBAR.LE SB0, 0x1 ;  /* 0x000080400000791a */ /* 0x004fe80000000000 */
.L_x_131:
[----:B------:R-:W-:Y:S05]  /*9320*/  BSYNC.RECONVERGENT B0 ;  /* 0x0000000000007941 */ /* 0x000fea0003800200 */
.L_x_130:
[----:B------:R-:W-:Y:S01]  /*9330*/  BAR.SYNC.DEFER_BLOCKING 0x1, 0x80 ;  /* 0x0042000000007b1d */ /* 0x000fe20000010000 */
[----:B------:R-:W-:Y:S01]  /*9340*/  UISETP.NE.AND UP0, UPT, UR47, -0x4, UPT ;  /* 0xfffffffc2f00788c */ /* 0x000fe2000bf05270 */
[----:B------:R-:W-:Y:S08]  /*9350*/  IADD3 R0, PT, PT, R36, 0x1, RZ ;  /* 0x0000000124007810 */ /* 0x000ff00007ffe0ff */
[----:B------:R-:W-:Y:S05]  /*9360*/  BRA.U !UP0, `(.L_x_132) ;  /* 0x0000000108247547 */ /* 0x000fea000b800000 */
[----:B------:R-:W-:Y:S01]  /*9370*/  ISETP.NE.AND P0, PT, R95, RZ, PT ;  /* 0x000000ff5f00720c */ /* 0x000fe20003f05270 */
[----:B------:R-:W-:Y:S01]  /*9380*/  IMAD.U32 R2, RZ, RZ, UR46 ;  /* 0x0000002eff027e24 */ /* 0x000fe2000f8e00ff */
[----:B------:R-:W-:Y:S04]  /*9390*/  UIADD3 UR4, UPT, UPT, UR46, 0x1, URZ ;  /* 0x000000012e047890 */ /* 0x000fe8000fffe0ff */
[----:B------:R-:W-:Y:S04]  /*93a0*/  UISETP.NE.AND UP0, UPT, UR4, 0x4, UPT ;  /* 0x000000040400788c */ /* 0x000fe8000bf05270 */
[----:B------:R-:W-:Y:S03]  /*93b0*/  USEL UR46, UR4, URZ, UP0 ;  /* 0x000000ff042e7287 */ /* 0x000fe60008000000 */
[----:B------:R-:W-:Y:S05]  /*93c0*/  @P0 LEA R2, R2, UR44, 0x3 ;  /* 0x0000002c02020c11 */ /* 0x000fea000f8e18ff */
[----:B------:R-:W-:Y:S05]  /*93d0*/  @P0 VIADD R2, R2, 0x60 ;  /* 0x0000006002020836 */ /* 0x000fea0000000000 */
[----:B------:R-:W-:Y:S04]  /*93e0*/  @P0 PRMT R2, R101, 0x654, R2 ;  /* 0x0000065465020816 */ /* 0x000fe80000000002 */
[----:B------:R2:W-:Y:S03]  /*93f0*/  @P0 SYNCS.ARRIVE.TRANS64.RED.A1T0 RZ, [R2+URZ], RZ ;  /* 0x000000ff02ff09a7 */ /* 0x0005e600081004ff */
.L_x_132:
[----:B------:R-:W-:Y:S01]  /*9400*/  R2UR UR5, R83 ;  /* 0x00000000530572ca */ /* 0x000fe200000e0000 */
[----:B------:R-:W-:Y:S01]  /*9410*/  UISETP.NE.AND UP0, UPT, UR61, URZ, UPT ;  /* 0x000000ff3d00728c */ /* 0x000fe2000bf05270 */
[----:B------:R-:W-:Y:S01]  /*9420*/  R2UR UR4, R84 ;  /* 0x00000000540472ca */ /* 0x000fe200000e0000 */
[----:B------:R-:W-:Y:S01]  /*9430*/  UIADD3 UR47, UPT, UPT, UR47, 0x4, URZ ;  /* 0x000000042f2f7890 */ /* 0x000fe2000fffe0ff */
[----:B------:R-:W-:Y:S01]  /*9440*/  ISETP.NE.AND P0, PT, R88, 0x2, PT ;  /* 0x000000025800780c */ /* 0x000fe20003f05270 */
[----:B------:R-:W-:Y:S01]  /*9450*/  UMOV UR36, UR60 ;  /* 0x0000003c00247c82 */ /* 0x000fe20008000000 */
[----:B------:R-:W-:Y:S02]  /*9460*/  ISETP.NE.AND P1, PT, R0, 0x4, PT ;  /* 0x000000040000780c */ /* 0x000fe40003f25270 */
[----:B--2---:R-:W-:Y:S02]  /*9470*/  SEL R2, RZ, 0x1, P0 ;  /* 0x00000001ff027807 */ /* 0x004fe40000000000 */
[----:B------:R-:W-:Y:S02]  /*9480*/  SEL R3, RZ, 0x1, P1 ;  /* 0x00000001ff037807 */ /* 0x000fe40000800000 */
[----:B------:R-:W-:Y:S01]  /*9490*/  LOP3.LUT R89, R89, R2, RZ, 0x3c, !PT ;  /* 0x0000000259597212 */ /* 0x000fe200078e3cff */
[----:B------:R-:W-:Y:S01]  /*94a0*/  UIADD3 UR20, UPT, UPT, UR37, UR5, URZ ;  /* 0x0000000525147290 */ /* 0x000fe2000fffe0ff */
[----:B------:R-:W-:Y:S01]  /*94b0*/  LOP3.LUT R90, R90, R3, RZ, 0x3c, !PT ;  /* 0x000000035a5a7212 */ /* 0x000fe200078e3cff */
[----:B------:R-:W-:Y:S01]  /*94c0*/  UIADD3 UR16, UPT, UPT, UR38, UR4, URZ ;  /* 0x0000000426107290 */ /* 0x000fe2000fffe0ff */
[----:B------:R-:W-:Y:S02]  /*94d0*/  SEL R88, R88, RZ, P0 ;  /* 0x000000ff58587207 */ /* 0x000fe40000000000 */
[----:B------:R-:W-:Y:S01]  /*94e0*/  SEL R36, R0, RZ, P1 ;  /* 0x000000ff00247207 */ /* 0x000fe20000800000 */
[----:B------:R-:W-:Y:S08]  /*94f0*/  BRA.U UP0, `(.L_x_133) ;  /* 0xffffffbd009c7547 */ /* 0x000ff0000b83ffff */
[----:B------:R-:W-:-:S13]  /*9500*/  R2UR UR4, R85 ;  /* 0x00000000550472ca */ /* 0x000fda00000e0000 */
[----:B------:R-:W-:-:S09]  /*9510*/  UISETP.NE.AND UP0, UPT, UR4, URZ, UPT ;  /* 0x000000ff0400728c */ /* 0x000fd2000bf05270 */
[----:B------:R-:W-:Y:S05]  /*9520*/  BRA.U !UP0, `(.L_x_134) ;  /* 0x0000000108487547 */ /* 0x000fea000b800000 */
[----:B------:R-:W2:Y:S02]  /*9530*/  LDCU.64 UR4, c[0x0][0x890] ;  /* 0x00011200ff0477ac */ /* 0x000ea40008000a00 */
[----:B--2---:R-:W-:-:S04]  /*9540*/  UISETP.NE.U32.AND UP0, UPT, UR4, URZ, UPT ;  /* 0x000000ff0400728c */ /* 0x004fc8000bf05070 */
[----:B------:R-:W-:-:S09]  /*9550*/  UISETP.NE.AND.EX UP0, UPT, UR5, URZ, UPT, UP0 ;  /* 0x000000ff0500728c */ /* 0x000fd2000bf05300 */
[----:B------:R-:W-:Y:S05]  /*9560*/  BRA.U UP0, `(.L_x_135) ;  /* 0x00000001000c7547 */ /* 0x000fea000b800000 */
[----:B------:R-:W-:-:S13]  /*9570*/  FSETP.NEU.AND P0, PT, R41, RZ, PT ;  /* 0x000000ff2900720b */ /* 0x000fda0003f0d000 */
[----:B------:R-:W-:Y:S05]  /*9580*/  @!P0 EXIT ;  /* 0x000000000000894d */ /* 0x000fea0003800000 */
[----:B------:R-:W-:Y:S05]  /*9590*/  BRA `(.L_x_134) ;  /* 0x00000000002c7947 */ /* 0x000fea0003800000 */
.L_x_135:
[----:B------:R-:W-:Y:S01]  /*95a0*/  ISETP.NE.AND P0, PT, R87, RZ, PT ;  /* 0x000000ff5700720c */ /* 0x000fe20003f05270 */
[----:B------:R-:W-:-:S12]  /*95b0*/  BSSY.RECONVERGENT B0, `(.L_x_134) ;  /* 0x0000009000007945 */ /* 0x000fd80003800200 */
[----:B------:R-:W-:Y:S05]  /*95c0*/  @P0 BRA `(.L_x_136) ;  /* 0x0000000000140947 */ /* 0x000fea0003800000 */
[----:B------:R-:W2:Y:S02]  /*95d0*/  LDCU.64 UR4, c[0x0][0x888] ;  /* 0x00011100ff0477ac */ /* 0x000ea40008000a00 */
[----:B--2---:R-:W-:-:S04]  /*95e0*/  ISETP.NE.U32.AND P0, PT, RZ, UR4, PT ;  /* 0x00000004ff007c0c */ /* 0x004fc8000bf05070 */
[----:B------:R-:W-:-:S13]  /*95f0*/  ISETP.NE.AND.EX P0, PT, RZ, UR5, PT, P0 ;  /* 0x00000005ff007c0c */ /* 0x000fda000bf05300 */
[----:B------:R-:W-:Y:S05]  /*9600*/  @!P0 EXIT ;  /* 0x000000000000894d */ /* 0x000fea0003800000 */
[----:B------:R-:W-:Y:S05]  /*9610*/  BRA `(.L_x_137) ;  /* 0x0000000000087947 */ /* 0x000fea0003800000 */
.L_x_136:
[----:B------:R-:W-:-:S13]  /*9620*/  FSETP.NEU.AND P0, PT, R41, RZ, PT ;  /* 0x000000ff2900720b */ /* 0x000fda0003f0d000 */
[----:B------:R-:W-:Y:S05]  /*9630*/  @!P0 EXIT ;  /* 0x000000000000894d */ /* 0x000fea0003800000 */
.L_x_137:
[----:B------:R-:W-:Y:S05]  /*9640*/  BSYNC.RECONVERGENT B0 ;  /* 0x0000000000007941 */ /* 0x000fea0003800200 */
.L_x_134:
[----:B------:R-:W2:Y:S01]  /*9650*/  S2UR UR5, SR_CgaCtaId ;  /* 0x00000000000579c3 */ /* 0x000ea20000008800 */
[----:B------:R-:W-:Y:S01]  /*9660*/  ULEA UR4, UR46, UR44, 0x3 ;  /* 0x0000002c2e047291 */ /* 0x000fe2000f8e18ff */
[----:B------:R-:W-:-:S04]  /*9670*/  DEPBAR.LE SB0, 0x0 ;  /* 0x000080000000791a */ /* 0x000fc80000000000 */
[----:B------:R-:W-:-:S04]  /*9680*/  UIADD3 UR4, UPT, UPT, UR4, 0x60, URZ ;  /* 0x0000006004047890 */ /* 0x000fc8000fffe0ff */
[----:B--2---:R-:W-:-:S09]  /*9690*/  UPRMT UR4, UR5, 0x654, UR4 ;  /* 0x0000065405047896 */ /* 0x004fd20008000004 */
[----:B------:R-:W-:Y:S01]  /*96a0*/  SYNCS.ARRIVE.TRANS64.RED.A1T0 RZ, [UR4], RZ ;  /* 0x000000ffffff79a7 */ /* 0x000fe20008100404 */
[----:B------:R-:W-:Y:S05]  /*96b0*/  EXIT ;  /* 0x000000000000794d */ /* 0x000fea0003800000 */
.L_x_24:
[----:B-1----:R1:W3:Y:S02]  /*96c0*/  SYNCS.PHASECHK.TRANS64.TRYWAIT P0, [R0+URZ+0x100], R3 ;  /* 0x00010003000075a7 */ /* 0x0022e400080011ff */
[----:B---3--:R-:W-:Y:S05]  /*96d0*/  @!P0 NANOSLEEP.SYNCS 0x989680 ;  /* 0x009896800000895d */ /* 0x008fea0003900000 */
[----:B------:R-:W3:Y:S02]  /*96e0*/  @!P0 SYNCS.PHASECHK.TRANS64 P0, [R0+URZ+0x100], R3 ;  /* 0x00010003000085a7 */ /* 0x000ee400080010ff */
[----:B---3--:R-:W-:Y:S05]  /*96f0*/  @!P0 BRA `(.L_x_24) ;  /* 0xfffffffc00f08947 */ /* 0x008fea000383ffff */
[----:B------:R-:W-:Y:S05]  /*9700*/  BRA `(.L_x_138) ;  /* 0xffffff8000d47947 */ /* 0x000fea000383ffff */
.L_x_27:
[----:B-1----:R-:W-:-:S07]  /*9710*/  MOV R0, UR33 ;  /* 0x0000002100007c02 */ /* 0x002fce0008000f00 */
.L_x_139:
[----:B-1----:R1:W3:Y:S02]  /*9720*/  SYNCS.PHASECHK.TRANS64.TRYWAIT P0, [R0+URZ+0x20], R3 ;  /* 0x00002003000075a7 */ /* 0x0022e400080011ff */
[----:B---3--:R-:W-:Y:S05]  /*9730*/  @!P0 NANOSLEEP.SYNCS 0x989680 ;  /* 0x009896800000895d */ /* 0x008fea0003900000 */
[----:B------:R-:W3:Y:S02]  /*9740*/  @!P0 SYNCS.PHASECHK.TRANS64 P0, [R0+URZ+0x20], R3 ;  /* 0x00002003000085a7 */ /* 0x000ee400080010ff */
[----:B---3--:R-:W-:Y:S05]  /*9750*/  @!P0 BRA `(.L_x_139) ;  /* 0xfffffffc00f08947 */ /* 0x008fea000383ffff */
[----:B------:R-:W-:Y:S05]  /*9760*/  BRA `(.L_x_26) ;  /* 0xffffff8400187947 */ /* 0x000fea000383ffff */
.L_x_34:
[----:B-1----:R-:W-:-:S07]  /*9770*/  MOV R0, UR17 ;  /* 0x0000001100007c02 */ /* 0x002fce0008000f00 */
.L_x_140:
[----:B-1----:R1:W3:Y:S02]  /*9780*/  SYNCS.PHASECHK.TRANS64.TRYWAIT P0, [R0+URZ+0x20], R3 ;  /* 0x00002003000075a7 */ /* 0x0022e400080011ff */
[----:B---3--:R-:W-:Y:S05]  /*9790*/  @!P0 NANOSLEEP.SYNCS 0x989680 ;  /* 0x009896800000895d */ /* 0x008fea0003900000 */
[----:B------:R-:W3:Y:S02]  /*97a0*/  @!P0 SYNCS.PHASECHK.TRANS64 P0, [R0+URZ+0x20], R3 ;  /* 0x00002003000085a7 */ /* 0x000ee400080010ff */
[----:B---3--:R-:W-:Y:S05]  /*97b0*/  @!P0 BRA `(.L_x_140) ;  /* 0xfffffffc00f08947 */ /* 0x008fea000383ffff */
[----:B------:R-:W-:Y:S05]  /*97c0*/  BRA `(.L_x_33) ;  /* 0xffffff8400e07947 */ /* 0x000fea000383ffff */
.L_x_39:
[----:B-1----:R1:W3:Y:S02]  /*97d0*/  SYNCS.PHASECHK.TRANS64.TRYWAIT P0, [R3+URZ+0x90], R0 ;  /* 0x00009000030075a7 */ /* 0x0022e400080011ff */
[----:B---3--:R-:W-:Y:S05]  /*97e0*/  @!P0 NANOSLEEP.SYNCS 0x989680 ;  /* 0x009896800000895d */ /* 0x008fea0003900000 */
[----:B------:R-:W3:Y:S02]  /*97f0*/  @!P0 SYNCS.PHASECHK.TRANS64 P0, [R3+URZ+0x90], R0 ;  /* 0x00009000030085a7 */ /* 0x000ee400080010ff */
[----:B---3--:R-:W-:Y:S05]  /*9800*/  @!P0 BRA `(.L_x_39) ;  /* 0xfffffffc00f08947 */ /* 0x008fea000383ffff */
[----:B------:R-:W-:Y:S05]  /*9810*/  BRA `(.L_x_141) ;  /* 0xffffff8800807947 */ /* 0x000fea000383ffff */
.L_x_43:
[----:B-1----:R-:W-:-:S07]  /*9820*/  MOV R0, UR4 ;  /* 0x0000000400007c02 */ /* 0x002fce0008000f00 */
.L_x_142:
[----:B-1----:R1:W3:Y:S02]  /*9830*/  SYNCS.PHASECHK.TRANS64.TRYWAIT P0, [R0+URZ], R3 ;  /* 0x00000003000075a7 */ /* 0x0022e400080011ff */
[----:B---3--:R-:W-:Y:S05]  /*9840*/  @!P0 NANOSLEEP.SYNCS 0x989680 ;  /* 0x009896800000895d */ /* 0x008fea0003900000 */
[----:B------:R-:W3:Y:S02]  /*9850*/  @!P0 SYNCS.PHASECHK.TRANS64 P0, [R0+URZ], R3 ;  /* 0x00000003000085a7 */ /* 0x000ee400080010ff */
[----:B---3--:R-:W-:Y:S05]  /*9860*/  @!P0 BRA `(.L_x_142) ;  /* 0xfffffffc00f08947 */ /* 0x008fea000383ffff */
[----:B------:R-:W-:Y:S05]  /*9870*/  BRA `(.L_x_143) ;  /* 0xffffff90002c7947 */ /* 0x000fea000383ffff */
.L_x_44:
[----:B------:R-:W-:-:S07]  /*9880*/  MOV R0, UR5 ;  /* 0x0000000500007c02 */ /* 0x000fce0008000f00 */
.L_x_144:
[----:B-1----:R1:W3:Y:S02]  /*9890*/  SYNCS.PHASECHK.TRANS64.TRYWAIT P0, [R0+URZ], R3 ;  /* 0x00000003000075a7 */ /* 0x0022e400080011ff */
[----:B---3--:R-:W-:Y:S05]  /*98a0*/  @!P0 NANOSLEEP.SYNCS 0x989680 ;  /* 0x009896800000895d */ /* 0x008fea0003900000 */
[----:B------:R-:W3:Y:S02]  /*98b0*/  @!P0 SYNCS.PHASECHK.TRANS64 P0, [R0+URZ], R3 ;  /* 0x00000003000085a7 */ /* 0x000ee400080010ff */
[----:B---3--:R-:W-:Y:S05]  /*98c0*/  @!P0 BRA `(.L_x_144) ;  /* 0xfffffffc00f08947 */ /* 0x008fea000383ffff */
[----:B------:R-:W-:Y:S05]  /*98d0*/  BRA `(.L_x_145) ;  /* 0xffffff9000387947 */ /* 0x000fea000383ffff */
.L_x_45:
[----:B------:R-:W-:-:S07]  /*98e0*/  MOV R0, UR5 ;  /* 0x0000000500007c02 */ /* 0x000fce0008000f00 */
.L_x_146:
[----:B-1----:R1:W3:Y:S02]  /*98f0*/  SYNCS.PHASECHK.TRANS64.TRYWAIT P0, [R0+URZ], R3 ;  /* 0x00000003000075a7 */ /* 0x0022e400080011ff */
[----:B---3--:R-:W-:Y:S05]  /*9900*/  @!P0 NANOSLEEP.SYNCS 0x989680 ;  /* 0x009896800000895d */ /* 0x008fea0003900000 */
[----:B------:R-:W3:Y:S02]  /*9910*/  @!P0 SYNCS.PHASECHK.TRANS64 P0, [R0+URZ], R3 ;  /* 0x00000003000085a7 */ /* 0x000ee400080010ff */
[----:B---3--:R-:W-:Y:S05]  /*9920*/  @!P0 BRA `(.L_x_146) ;  /* 0xfffffffc00f08947 */ /* 0x008fea000383ffff */
[----:B------:R-:W-:Y:S05]  /*9930*/  BRA `(.L_x_147) ;  /* 0xffffff9000447947 */ /* 0x000fea000383ffff */
.L_x_48:
[----:B--2---:R2:W3:Y:S02]  /*9940*/  SYNCS.PHASECHK.TRANS64.TRYWAIT P0, [R2+URZ+0xf0], R5 ;  /* 0x0000f005020075a7 */ /* 0x0044e400080011ff */
[----:B---3--:R-:W-:Y:S05]  /*9950*/  @!P0 NANOSLEEP.SYNCS 0x989680 ;  /* 0x009896800000895d */ /* 0x008fea0003900000 */
[----:B------:R-:W3:Y:S02]  /*9960*/  @!P0 SYNCS.PHASECHK.TRANS64 P0, [R2+URZ+0xf0], R5 ;  /* 0x0000f005020085a7 */ /* 0x000ee400080010ff */
[----:B---3--:R-:W-:Y:S05]  /*9970*/  @!P0 BRA `(.L_x_48) ;  /* 0xfffffffc00f08947 */ /* 0x008fea000383ffff */
[----:B------:R-:W-:Y:S05]  /*9980*/  BRA `(.L_x_148) ;  /* 0xffffff9000a87947 */ /* 0x000fea000383ffff */
.L_x_49:
[----:B------:R-:W-:-:S07]  /*9990*/  MOV R2, UR4 ;  /* 0x0000000400027c02 */ /* 0x000fce0008000f00 */
.L_x_149:
[----:B--2---:R2:W3:Y:S02]  /*99a0*/  SYNCS.PHASECHK.TRANS64.TRYWAIT P0, [R2+URZ+0xa0], R5 ;  /* 0x0000a005020075a7 */ /* 0x0044e400080011ff */
[----:B---3--:R-:W-:Y:S05]  /*99b0*/  @!P0 NANOSLEEP.SYNCS 0x989680 ;  /* 0x009896800000895d */ /* 0x008fea0003900000 */
[----:B------:R-:W3:Y:S02]  /*99c0*/  @!P0 SYNCS.PHASECHK.TRANS64 P0, [R2+URZ+0xa0], R5 ;  /* 0x0000a005020085a7 */ /* 0x000ee400080010ff */
[----:B---3--:R-:W-:Y:S05]  /*99d0*/  @!P0 BRA `(.L_x_149) ;  /* 0xfffffffc00f08947 */ /* 0x008fea000383ffff */
[----:B------:R-:W-:Y:S05]  /*99e0*/  BRA `(.L_x_150) ;  /* 0xffffff9000b87947 */ /* 0x000fea000383ffff */
.L_x_50:
[----:B--2---:R2:W3:Y:S02]  /*99f0*/  SYNCS.PHASECHK.TRANS64.TRYWAIT P1, [R2+URZ+0x90], R5 ;  /* 0x00009005020075a7 */ /* 0x0044e400080211ff */
[----:B---3--:R-:W-:Y:S05]  /*9a00*/  @!P1 NANOSLEEP.SYNCS 0x989680 ;  /* 0x009896800000995d */ /* 0x008fea0003900000 */
[----:B------:R-:W3:Y:S02]  /*9a10*/  @!P1 SYNCS.PHASECHK.TRANS64 P1, [R2+URZ+0x90], R5 ;  /* 0x00009005020095a7 */ /* 0x000ee400080210ff */
[----:B---3--:R-:W-:Y:S05]  /*9a20*/  @!P1 BRA `(.L_x_50) ;  /* 0xfffffffc00f09947 */ /* 0x008fea000383ffff */
[----:B------:R-:W-:Y:S05]  /*9a30*/  BRA `(.L_x_151) ;  /* 0xffffff9000e87947 */ /* 0x000fea000383ffff */
.L_x_53:
[----:B------:R-:W-:-:S07]  /*9a40*/  MOV R0, UR4 ;  /* 0x0000000400007c02 */ /* 0x000fce0008000f00 */
.L_x_152:
[----:B--2---:R2:W3:Y:S02]  /*9a50*/  SYNCS.PHASECHK.TRANS64.TRYWAIT P0, [R0+URZ+0xa0], R3 ;  /* 0x0000a003000075a7 */ /* 0x0044e400080011ff */
[----:B---3--:R-:W-:Y:S05]  /*9a60*/  @!P0 NANOSLEEP.SYNCS 0x989680 ;  /* 0x009896800000895d */ /* 0x008fea0003900000 */
[----:B------:R-:W3:Y:S02]  /*9a70*/  @!P0 SYNCS.PHASECHK.TRANS64 P0, [R0+URZ+0xa0], R3 ;  /* 0x0000a003000085a7 */ /* 0x000ee400080010ff */
[----:B---3--:R-:W-:Y:S05]  /*9a80*/  @!P0 BRA `(.L_x_152) ;  /* 0xfffffffc00f08947 */ /* 0x008fea000383ffff */
[----:B------:R-:W-:Y:S05]  /*9a90*/  BRA `(.L_x_52) ;  /* 0xffffff94003c7947 */ /* 0x000fea000383ffff */
.L_x_60:
[----:B-1----:R1:W2:Y:S02]  /*9aa0*/  SYNCS.PHASECHK.TRANS64.TRYWAIT P1, [R0+URZ+0x90], R5 ;  /* 0x00009005000075a7 */ /* 0x0022a400080211ff */
[----:B--2---:R-:W-:Y:S05]  /*9ab0*/  @!P1 NANOSLEEP.SYNCS 0x989680 ;  /* 0x009896800000995d */ /* 0x004fea0003900000 */
[----:B------:R-:W2:Y:S02]  /*9ac0*/  @!P1 SYNCS.PHASECHK.TRANS64 P1, [R0+URZ+0x90], R5 ;  /* 0x00009005000095a7 */ /* 0x000ea400080210ff */
[----:B--2---:R-:W-:Y:S05]  /*9ad0*/  @!P1 BRA `(.L_x_60) ;  /* 0xfffffffc00f09947 */ /* 0x004fea000383ffff */
[----:B------:R-:W-:Y:S05]  /*9ae0*/  BRA `(.L_x_153) ;  /* 0xffffff9800a47947 */ /* 0x000fea000383ffff */
.L_x_61:
[----:B------:R-:W-:-:S07]  /*9af0*/  MOV R3, UR23 ;  /* 0x0000001700037c02 */ /* 0x000fce0008000f00 */
.L_x_154:
[----:B-1----:R1:W2:Y:S02]  /*9b00*/  SYNCS.PHASECHK.TRANS64.TRYWAIT P0, [R3+URZ+0xd0], R0 ;  /* 0x0000d000030075a7 */ /* 0x0022a400080011ff */
[----:B--2---:R-:W-:Y:S05]  /*9b10*/  @!P0 NANOSLEEP.SYNCS 0x989680 ;  /* 0x009896800000895d */ /* 0x004fea0003900000 */
[----:B------:R-:W2:Y:S02]  /*9b20*/  @!P0 SYNCS.PHASECHK.TRANS64 P0, [R3+URZ+0xd0], R0 ;  /* 0x0000d000030085a7 */ /* 0x000ea400080010ff */
[----:B--2---:R-:W-:Y:S05]  /*9b30*/  @!P0 BRA `(.L_x_154) ;  /* 0xfffffffc00f08947 */ /* 0x004fea000383ffff */
[----:B------:R-:W-:Y:S05]  /*9b40*/  BRA `(.L_x_155) ;  /* 0xffffff9800f47947 */ /* 0x000fea000383ffff */
.L_x_64:
[----:B------:R-:W-:Y:S07]  /*9b50*/  MOV R0, UR5 ;  /* 0x0000000500007c02 */ /* 0x000fee0008000f00 */
.L_x_156:
[----:B-1----:R1:W2:Y:S02]  /*9b60*/  SYNCS.PHASECHK.TRANS64.TRYWAIT P0, [R0+URZ], R3 ;  /* 0x00000003000075a7 */ /* 0x0022a400080011ff */
[----:B--2---:R-:W-:Y:S05]  /*9b70*/  @!P0 NANOSLEEP.SYNCS 0x989680 ;  /* 0x009896800000895d */ /* 0x004fea0003900000 */
[----:B------:R-:W2:Y:S02]  /*9b80*/  @!P0 SYNCS.PHASECHK.TRANS64 P0, [R0+URZ], R3 ;  /* 0x00000003000085a7 */ /* 0x000ea400080010ff */
[----:B--2---:R-:W-:Y:S05]  /*9b90*/  @!P0 BRA `(.L_x_156) ;  /* 0xfffffffc00f08947 */ /* 0x004fea000383ffff */
[----:B------:R-:W-:Y:S05]  /*9ba0*/  BRA `(.L_x_63) ;  /* 0xffffff9c00107947 */ /* 0x000fea000383ffff */
.L_x_67:
[----:B------:R-:W-:-:S07]  /*9bb0*/  MOV R0, UR4 ;  /* 0x0000000400007c02 */ /* 0x000fce0008000f00 */
.L_x_157:
[----:B--2---:R2:W4:Y:S02]  /*9bc0*/  SYNCS.PHASECHK.TRANS64.TRYWAIT P0, [R0+URZ], R3 ;  /* 0x00000003000075a7 */ /* 0x00452400080011ff */
[----:B----4-:R-:W-:Y:S05]  /*9bd0*/  @!P0 NANOSLEEP.SYNCS 0x989680 ;  /* 0x009896800000895d */ /* 0x010fea0003900000 */
[----:B------:R-:W4:Y:S02]  /*9be0*/  @!P0 SYNCS.PHASECHK.TRANS64 P0, [R0+URZ], R3 ;  /* 0x00000003000085a7 */ /* 0x000f2400080010ff */
[----:B----4-:R-:W-:Y:S05]  /*9bf0*/  @!P0 BRA `(.L_x_157) ;  /* 0xfffffffc00f08947 */ /* 0x010fea000383ffff */
[----:B------:R-:W-:Y:S05]  /*9c00*/  BRA `(.L_x_158) ;  /* 0xffffff9c00c47947 */ /* 0x000fea000383ffff */
.L_x_68:
[----:B------:R-:W-:-:S07]  /*9c10*/  MOV R0, UR5 ;  /* 0x0000000500007c02 */ /* 0x000fce0008000f00 */
.L_x_159:
[----:B-1----:R1:W2:Y:S02]  /*9c20*/  SYNCS.PHASECHK.TRANS64.TRYWAIT P0, [R0+URZ], R3 ;  /* 0x00000003000075a7 */ /* 0x0022a400080011ff */
[----:B--2---:R-:W-:Y:S05]  /*9c30*/  @!P0 NANOSLEEP.SYNCS 0x989680 ;  /* 0x009896800000895d */ /* 0x004fea0003900000 */
[----:B------:R-:W2:Y:S02]  /*9c40*/  @!P0 SYNCS.PHASECHK.TRANS64 P0, [R0+URZ], R3 ;  /* 0x00000003000085a7 */ /* 0x000ea400080010ff */
[----:B--2---:R-:W-:Y:S05]  /*9c50*/  @!P0 BRA `(.L_x_159) ;  /* 0xfffffffc00f08947 */ /* 0x004fea000383ffff */
[----:B------:R-:W-:Y:S05]  /*9c60*/  BRA `(.L_x_160) ;  /* 0xffffff9c00d07947 */ /* 0x000fea000383ffff */
.L_x_69:
[----:B------:R-:W-:-:S07]  /*9c70*/  MOV R0, UR5 ;  /* 0x0000000500007c02 */ /* 0x000fce0008000f00 */
.L_x_161:
[----:B-1----:R1:W2:Y:S02]  /*9c80*/  SYNCS.PHASECHK.TRANS64.TRYWAIT P0, [R0+URZ], R3 ;  /* 0x00000003000075a7 */ /* 0x0022a400080011ff */
[----:B--2---:R-:W-:Y:S05]  /*9c90*/  @!P0 NANOSLEEP.SYNCS 0x989680 ;  /* 0x009896800000895d */ /* 0x004fea0003900000 */
[----:B------:R-:W2:Y:S02]  /*9ca0*/  @!P0 SYNCS.PHASECHK.TRANS64 P0, [R0+URZ], R3 ;  /* 0x00000003000085a7 */ /* 0x000ea400080010ff */
[----:B--2---:R-:W-:Y:S05]  /*9cb0*/  @!P0 BRA `(.L_x_161) ;  /* 0xfffffffc00f08947 */ /* 0x004fea000383ffff */
[----:B------:R-:W-:Y:S05]  /*9cc0*/  BRA `(.L_x_162) ;  /* 0xffffff9c00dc7947 */ /* 0x000fea000383ffff */
.L_x_70:
[----:B------:R-:W-:-:S07]  /*9cd0*/  MOV R0, UR4 ;  /* 0x0000000400007c02 */ /* 0x000fce0008000f00 */
.L_x_163:
[----:B-1----:R1:W2:Y:S02]  /*9ce0*/  SYNCS.PHASECHK.TRANS64.TRYWAIT P0, [R0+URZ], R3 ;  /* 0x00000003000075a7 */ /* 0x0022a400080011ff */
[----:B--2---:R-:W-:Y:S05]  /*9cf0*/  @!P0 NANOSLEEP.SYNCS 0x989680 ;  /* 0x009896800000895d */ /* 0x004fea0003900000 */
[----:B------:R-:W2:Y:S02]  /*9d00*/  @!P0 SYNCS.PHASECHK.TRANS64 P0, [R0+URZ], R3 ;  /* 0x00000003000085a7 */ /* 0x000ea400080010ff */
[----:B--2---:R-:W-:Y:S05]  /*9d10*/  @!P0 BRA `(.L_x_163) ;  /* 0xfffffffc00f08947 */ /* 0x004fea000383ffff */
[----:B------:R-:W-:Y:S05]  /*9d20*/  BRA `(.L_x_164) ;  /* 0xffffff9c00e87947 */ /* 0x000fea000383ffff */
.L_x_75:
[----:B--2---:R2:W3:Y:S02]  /*9d30*/  SYNCS.PHASECHK.TRANS64.TRYWAIT P0, [R12+URZ+0x90], R9 ;  /* 0x000090090c0075a7 */ /* 0x0044e400080011ff */
[----:B---3--:R-:W-:Y:S05]  /*9d40*/  @!P0 NANOSLEEP.SYNCS 0x989680 ;  /* 0x009896800000895d */ /* 0x008fea0003900000 */
[----:B------:R-:W3:Y:S02]  /*9d50*/  @!P0 SYNCS.PHASECHK.TRANS64 P0, [R12+URZ+0x90], R9 ;  /* 0x000090090c0085a7 */ /* 0x000ee400080010ff */
[----:B---3--:R-:W-:Y:S05]  /*9d60*/  @!P0 BRA `(.L_x_75) ;  /* 0xfffffffc00f08947 */ /* 0x008fea000383ffff */
[----:B------:R-:W-:Y:S05]  /*9d70*/  BRA `(.L_x_165) ;  /* 0xffffffa400187947 */ /* 0x000fea000383ffff */
.L_x_78:
[----:B------:R-:W-:Y:S07]  /*9d80*/  MOV R0, UR21 ;  /* 0x0000001500007c02 */ /* 0x000fee0008000f00 */
.L_x_166:
[----:B--2---:R2:W3:Y:S02]  /*9d90*/  SYNCS.PHASECHK.TRANS64.TRYWAIT P2, [R0+URZ+0x88], R11 ;  /* 0x0000880b000075a7 */ /* 0x0044e400080411ff */
[----:B---3--:R-:W-:Y:S05]  /*9da0*/  @!P2 NANOSLEEP.SYNCS 0x989680 ;  /* 0x009896800000a95d */ /* 0x008fea0003900000 */
[----:B------:R-:W3:Y:S02]  /*9db0*/  @!P2 SYNCS.PHASECHK.TRANS64 P2, [R0+URZ+0x88], R11 ;  /* 0x0000880b0000a5a7 */ /* 0x000ee400080410ff */
[----:B---3--:R-:W-:Y:S05]  /*9dc0*/  @!P2 BRA `(.L_x_166) ;  /* 0xfffffffc00f0a947 */ /* 0x008fea000383ffff */
[----:B------:R-:W-:Y:S05]  /*9dd0*/  BRA `(.L_x_77) ;  /* 0xffffffa800807947 */ /* 0x000fea000383ffff */
.L_x_81:
[----:B--2---:R-:W-:Y:S07]  /*9de0*/  MOV R0, UR21 ;  /* 0x0000001500007c02 */ /* 0x004fee0008000f00 */
.L_x_167:
[----:B--2---:R2:W3:Y:S02]  /*9df0*/  SYNCS.PHASECHK.TRANS64.TRYWAIT P0, [R0+URZ+0x60], R9 ;  /* 0x00006009000075a7 */ /* 0x0044e400080011ff */
[----:B---3--:R-:W-:Y:S05]  /*9e00*/  @!P0 NANOSLEEP.SYNCS 0x989680 ;  /* 0x009896800000895d */ /* 0x008fea0003900000 */
[----:B------:R-:W3:Y:S02]  /*9e10*/  @!P0 SYNCS.PHASECHK.TRANS64 P0, [R0+URZ+0x60], R9 ;  /* 0x00006009000085a7 */ /* 0x000ee400080010ff */
[----:B---3--:R-:W-:Y:S05]  /*9e20*/  @!P0 BRA `(.L_x_167) ;  /* 0xfffffffc00f08947 */ /* 0x008fea000383ffff */
[----:B------:R-:W-:Y:S05]  /*9e30*/  BRA `(.L_x_168) ;  /* 0xffffffa800dc7947 */ /* 0x000fea000383ffff */
.L_x_82:
[----:B------:R-:W-:Y:S07]  /*9e40*/  MOV R0, UR21 ;  /* 0x0000001500007c02 */ /* 0x000fee0008000f00 */
.L_x_169:
[----:B--2---:R2:W3:Y:S02]  /*9e50*/  SYNCS.PHASECHK.TRANS64.TRYWAIT P0, [R0+URZ+0x68], R9 ;  /* 0x00006809000075a7 */ /* 0x0044e400080011ff */
[----:B---3--:R-:W-:Y:S05]  /*9e60*/  @!P0 NANOSLEEP.SYNCS 0x989680 ;  /* 0x009896800000895d */ /* 0x008fea0003900000 */
[----:B------:R-:W3:Y:S02]  /*9e70*/  @!P0 SYNCS.PHASECHK.TRANS64 P0, [R0+URZ+0x68], R9 ;  /* 0x00006809000085a7 */ /* 0x000ee400080010ff */
[----:B---3--:R-:W-:Y:S05]  /*9e80*/  @!P0 BRA `(.L_x_169) ;  /* 0xfffffffc00f08947 */ /* 0x008fea000383ffff */
[----:B------:R-:W-:Y:S05]  /*9e90*/  BRA `(.L_x_170) ;  /* 0xffffffac00147947 */ /* 0x000fea000383ffff */
.L_x_83:
[----:B------:R-:W-:Y:S07]  /*9ea0*/  MOV R0, UR21 ;  /* 0x0000001500007c02 */ /* 0x000fee0008000f00 */
.L_x_171:
[----:B--2---:R2:W3:Y:S02]  /*9eb0*/  SYNCS.PHASECHK.TRANS64.TRYWAIT P0, [R0+URZ+0x70], R9 ;  /* 0x00007009000075a7 */ /* 0x0044e400080011ff */
[----:B---3--:R-:W-:Y:S05]  /*9ec0*/  @!P0 NANOSLEEP.SYNCS 0x989680 ;  /* 0x009896800000895d */ /* 0x008fea0003900000 */
[----:B------:R-:W3:Y:S02]  /*9ed0*/  @!P0 SYNCS.PHASECHK.TRANS64 P0, [R0+URZ+0x70], R9 ;  /* 0x00007009000085a7 */ /* 0x000ee400080010ff */
[----:B---3--:R-:W-:Y:S05]  /*9ee0*/  @!P0 BRA `(.L_x_171) ;  /* 0xfffffffc00f08947 */ /* 0x008fea000383ffff */
[----:B------:R-:W-:Y:S05]  /*9ef0*/  BRA `(.L_x_172) ;  /* 0xffffffac00587947 */ /* 0x000fea000383ffff */
.L_x_84:
[----:B------:R-:W-:Y:S07]  /*9f00*/  MOV R0, UR21 ;  /* 0x0000001500007c02 */ /* 0x000fee0008000f00 */
.L_x_173:
[----:B--2---:R2:W3:Y:S02]  /*9f10*/  SYNCS.PHASECHK.TRANS64.TRYWAIT P0, [R0+URZ+0x78], R9 ;  /* 0x00007809000075a7 */ /* 0x0044e400080011ff */
[----:B---3--:R-:W-:Y:S05]  /*9f20*/  @!P0 NANOSLEEP.SYNCS 0x989680 ;  /* 0x009896800000895d */ /* 0x008fea0003900000 */
[----:B------:R-:W3:Y:S02]  /*9f30*/  @!P0 SYNCS.PHASECHK.TRANS64 P0, [R0+URZ+0x78], R9 ;  /* 0x00007809000085a7 */ /* 0x000ee400080010ff */
[----:B---3--:R-:W-:Y:S05]  /*9f40*/  @!P0 BRA `(.L_x_173) ;  /* 0xfffffffc00f08947 */ /* 0x008fea000383ffff */
[----:B------:R-:W-:Y:S05]  /*9f50*/  BRA `(.L_x_174) ;  /* 0xffffffac00987947 */ /* 0x000fea000383ffff */
.L_x_86:
[----:B------:R-:W-:-:S07]  /*9f60*/  MOV R0, UR21 ;  /* 0x0000001500007c02 */ /* 0x000fce0008000f00 */
.L_x_175:
[----:B---3--:R3:W4:Y:S02]  /*9f70*/  SYNCS.PHASECHK.TRANS64.TRYWAIT P0, [R0+URZ+0x60], R3 ;  /* 0x00006003000075a7 */ /* 0x00872400080011ff */
[----:B----4-:R-:W-:Y:S05]  /*9f80*/  @!P0 NANOSLEEP.SYNCS 0x989680 ;  /* 0x009896800000895d */ /* 0x010fea0003900000 */
[----:B------:R-:W4:Y:S02]  /*9f90*/  @!P0 SYNCS.PHASECHK.TRANS64 P0, [R0+URZ+0x60], R3 ;  /* 0x00006003000085a7 */ /* 0x000f2400080010ff */
[----:B----4-:R-:W-:Y:S05]  /*9fa0*/  @!P0 BRA `(.L_x_175) ;  /* 0xfffffffc00f08947 */ /* 0x010fea000383ffff */
[----:B------:R-:W-:Y:S05]  /*9fb0*/  BRA `(.L_x_176) ;  /* 0xffffffb000107947 */ /* 0x000fea000383ffff */
.L_x_87:
[----:B---3--:R-:W-:-:S07]  /*9fc0*/  MOV R0, UR21 ;  /* 0x0000001500007c02 */ /* 0x008fce0008000f00 */
.L_x_177:
[----:B---3--:R3:W4:Y:S02]  /*9fd0*/  SYNCS.PHASECHK.TRANS64.TRYWAIT P0, [R0+URZ+0x68], R3 ;  /* 0x00006803000075a7 */ /* 0x00872400080011ff */
[----:B----4-:R-:W-:Y:S05]  /*9fe0*/  @!P0 NANOSLEEP.SYNCS 0x989680 ;  /* 0x009896800000895d */ /* 0x010fea0003900000 */
[----:B------:R-:W4:Y:S02]  /*9ff0*/  @!P0 SYNCS.PHASECHK.TRANS64 P0, [R0+URZ+0x68], R3 ;  /* 0x00006803000085a7 */ /* 0x000f2400080010ff */
[----:B----4-:R-:W-:Y:S05]  /*a000*/  @!P0 BRA `(.L_x_177) ;  /* 0xfffffffc00f08947 */ /* 0x010fea000383ffff */
[----:B------:R-:W-:Y:S05]  /*a010*/  BRA `(.L_x_178) ;  /* 0xffffffb000007947 */ /* 0x000fea000383ffff */
.L_x_88:
[----:B---3--:R-:W-:-:S07]  /*a020*/  MOV R0, UR21 ;  /* 0x0000001500007c02 */ /* 0x008fce0008000f00 */
.L_x_179:
[----:B---3--:R3:W4:Y:S02]  /*a030*/  SYNCS.PHASECHK.TRANS64.TRYWAIT P0, [R0+URZ+0x70], R3 ;  /* 0x00007003000075a7 */ /* 0x00872400080011ff */
[----:B----4-:R-:W-:Y:S05]  /*a040*/  @!P0 NANOSLEEP.SYNCS 0x989680 ;  /* 0x009896800000895d */ /* 0x010fea0003900000 */
[----:B------:R-:W4:Y:S02]  /*a050*/  @!P0 SYNCS.PHASECHK.TRANS64 P0, [R0+URZ+0x70], R3 ;  /* 0x00007003000085a7 */ /* 0x000f2400080010ff */
[----:B----4-:R-:W-:Y:S05]  /*a060*/  @!P0 BRA `(.L_x_179) ;  /* 0xfffffffc00f08947 */ /* 0x010fea000383ffff */
[----:B------:R-:W-:Y:S05]  /*a070*/  BRA `(.L_x_180) ;  /* 0xffffffac00f07947 */ /* 0x000fea000383ffff */
.L_x_90:
[----:B-1----:R1:W2:Y:S02]  /*a080*/  SYNCS.PHASECHK.TRANS64.TRYWAIT P0, [R3+URZ+0x90], R0 ;  /* 0x00009000030075a7 */ /* 0x0022a400080011ff */
[----:B--2---:R-:W-:Y:S05]  /*a090*/  @!P0 NANOSLEEP.SYNCS 0x989680 ;  /* 0x009896800000895d */ /* 0x004fea0003900000 */
[----:B------:R-:W2:Y:S02]  /*a0a0*/  @!P0 SYNCS.PHASECHK.TRANS64 P0, [R3+URZ+0x90], R0 ;  /* 0x00009000030085a7 */ /* 0x000ea400080010ff */
[----:B--2---:R-:W-:Y:S05]  /*a0b0*/  @!P0 BRA `(.L_x_90) ;  /* 0xfffffffc00f08947 */ /* 0x004fea000383ffff */
[----:B------:R-:W-:Y:S05]  /*a0c0*/  BRA `(.L_x_181) ;  /* 0xffffffb000bc7947 */ /* 0x000fea000383ffff */
.L_x_101:
[----:B-1----:R-:W-:Y:S04]  /*a0d0*/  MOV R0, UR44 ;  /* 0x0000002c00007c02 */ /* 0x002fe80008000f00 */
[----:B------:R1:W2:Y:S03]  /*a0e0*/  SYNCS.PHASECHK.TRANS64.TRYWAIT P1, [R0+URZ+0x40], R5 ;  /* 0x00004005000075a7 */ /* 0x0002a600080211ff */
[----:B--2---:R-:W-:Y:S05]  /*a0f0*/  @!P1 NANOSLEEP.SYNCS 0x989680 ;  /* 0x009896800000995d */ /* 0x004fea0003900000 */
[----:B------:R-:W2:Y:S02]  /*a100*/  @!P1 SYNCS.PHASECHK.TRANS64 P1, [R0+URZ+0x40], R5 ;  /* 0x00004005000095a7 */ /* 0x000ea400080210ff */
[----:B--2---:R-:W-:Y:S05]  /*a110*/  @!P1 BRA `(.L_x_101) ;  /* 0xfffffffc00ec9947 */ /* 0x004fea000383ffff */
[----:B------:R-:W-:Y:S05]  /*a120*/  BRA `(.L_x_100) ;  /* 0xffffffc000507947 */ /* 0x000fea000383ffff */
.L_x_103:
[----:B-1----:R1:W4:Y:S02]  /*a130*/  SYNCS.PHASECHK.TRANS64.TRYWAIT P0, [R98+URZ+0xb0], R3 ;  /* 0x0000b003620075a7 */ /* 0x00232400080011ff */
[----:B----4-:R-:W-:Y:S05]  /*a140*/  @!P0 NANOSLEEP.SYNCS 0x989680 ;  /* 0x009896800000895d */ /* 0x010fea0003900000 */
[----:B------:R-:W4:Y:S02]  /*a150*/  @!P0 SYNCS.PHASECHK.TRANS64 P0, [R98+URZ+0xb0], R3 ;  /* 0x0000b003620085a7 */ /* 0x000f2400080010ff */
[----:B----4-:R-:W-:Y:S05]  /*a160*/  @!P0 BRA `(.L_x_103) ;  /* 0xfffffffc00f08947 */ /* 0x010fea000383ffff */
[----:B------:R-:W-:Y:S05]  /*a170*/  BRA `(.L_x_102) ;  /* 0xffffffc0007c7947 */ /* 0x000fea000383ffff */
.L_x_112:
[----:B--2---:R2:W3:Y:S02]  /*a180*/  SYNCS.PHASECHK.TRANS64.TRYWAIT P0, [R3+URZ+0x40], R0 ;  /* 0x00004000030075a7 */ /* 0x0044e400080011ff */
[----:B---3--:R-:W-:Y:S05]  /*a190*/  @!P0 NANOSLEEP.SYNCS 0x989680 ;  /* 0x009896800000895d */ /* 0x008fea0003900000 */
[----:B------:R-:W3:Y:S02]  /*a1a0*/  @!P0 SYNCS.PHASECHK.TRANS64 P0, [R3+URZ+0x40], R0 ;  /* 0x00004000030085a7 */ /* 0x000ee400080010ff */
[----:B---3--:R-:W-:Y:S05]  /*a1b0*/  @!P0 BRA `(.L_x_112) ;  /* 0xfffffffc00f08947 */ /* 0x008fea000383ffff */
[----:B------:R-:W-:Y:S05]  /*a1c0*/  BRA `(.L_x_111) ;  /* 0xffffffcc00607947 */ /* 0x000fea000383ffff */
.L_x_120:
[----:B-1----:R1:W3:Y:S02]  /*a1d0*/  SYNCS.PHASECHK.TRANS64.TRYWAIT P0, [R63+URZ+0x40], R4 ;  /* 0x000040043f0075a7 */ /* 0x0022e400080011ff */
[----:B---3--:R-:W-:Y:S05]  /*a1e0*/  @!P0 NANOSLEEP.SYNCS 0x989680 ;  /* 0x009896800000895d */ /* 0x008fea0003900000 */
[----:B------:R-:W3:Y:S02]  /*a1f0*/  @!P0 SYNCS.PHASECHK.TRANS64 P0, [R63+URZ+0x40], R4 ;  /* 0x000040043f0085a7 */ /* 0x000ee400080010ff */
[----:B---3--:R-:W-:Y:S05]  /*a200*/  @!P0 BRA `(.L_x_120) ;  /* 0xfffffffc00f08947 */ /* 0x008fea000383ffff */
[----:B------:R-:W-:Y:S05]  /*a210*/  BRA `(.L_x_119) ;  /* 0xffffffd800687947 */ /* 0x000fea000383ffff */
.L_x_128:
[----:B-1----:R1:W3:Y:S02]  /*a220*/  SYNCS.PHASECHK.TRANS64.TRYWAIT P0, [R108+URZ+0x40], R3 ;  /* 0x000040036c0075a7 */ /* 0x0022e400080011ff */
[----:B---3--:R-:W-:Y:S05]  /*a230*/  @!P0 NANOSLEEP.SYNCS 0x989680 ;  /* 0x009896800000895d */ /* 0x008fea0003900000 */
[----:B------:R-:W3:Y:S02]  /*a240*/  @!P0 SYNCS.PHASECHK.TRANS64 P0, [R108+URZ+0x40], R3 ;  /* 0x000040036c0085a7 */ /* 0x000ee400080010ff */
[----:B---3--:R-:W-:Y:S05]  /*a250*/  @!P0 BRA `(.L_x_128) ;  /* 0xfffffffc00f08947 */ /* 0x008fea000383ffff */
[----:B------:R-:W-:Y:S05]  /*a260*/  BRA `(.L_x_127) ;  /* 0xffffffe4006c7947 */ /* 0x000fea000383ffff */
        .weak           $__internal_0_$__cuda_sm10x_tcgen05_guardrail_trap_col_being_dealloced_not_returned_by_alloc
        .type           $__internal_0_$__cuda_sm10x_tcgen05_guardrail_trap_col_being_dealloced_not_returned_by_alloc,@function
        .size           $__internal_0_$__cuda_sm10x_tcgen05_guardrail_trap_col_being_dealloced_not_returned_by_alloc,($__internal_1_$__cuda_sm10x_tcgen05_guardrail_trap_phase_invalid_during_alloc - $__internal_0_$__cuda_sm10x_tcgen05_guardrail_trap_col_being_dealloced_not_returned_by_alloc)
$__internal_0_$__cuda_sm10x_tcgen05_guardrail_trap_col_being_dealloced_not_returned_by_alloc:
[----:B------:R-:W-:Y:S05]  /*a270*/  BPT.TRAP 0x1 ;  /* 0x000000040000795c */ /* 0x000fea0000300000 */
[----:B------:R-:W-:-:S04]  /*a280*/  HFMA2 R3, -RZ, RZ, 0, 0 ;  /* 0x00000000ff037431 */ /* 0x000fc800000001ff */
[----:B------:R-:W-:Y:S05]  /*a290*/  RET.REL.NODEC R2 `(_ZN7cutlass13device_kernelINS_4gemm6kernel13GemmUniversalIN4cute5tupleIJiiiiEEENS1_10collective13CollectiveMmaINS1_35MainloopSm100TmaUmmaWarpSpecializedILi4ELi2ELi4ENS5_IJNS4_1CILi2EEESB_NSA_ILi1EEEEEEEENS5_IJNSA_ILi64EEENSA_ILi256EEENSA_ILi32EEEEEENS_10bfloat16_tENS5_IJlSC_lEEESJ_SK_NS4_8TiledMMAINS4_8MMA_AtomIJNS4_20SM100_MMA_F16BF16_SSISJ_SJ_fLi64ELi256ELNS4_4UMMA5MajorE0ELSP_0ELNSO_7ScaleInE0ELSQ_0EEEEEENS4_6LayoutINS5_IJSC_SC_SC_EEENS5_IJNSA_ILi0EEESV_SV_EEEEENS5_IJNS4_10UnderscoreESY_SY_EEEEENS4_23SM90_TMA_LOAD_MULTICASTENS4_14ComposedLayoutINS4_7SwizzleILi2ELi4ELi3EEENS4_18smem_ptr_flag_bitsILi16EEENST_INS5_IJNSA_ILi8EEESH_EEENS5_IJSH_SC_EEEEEEEvNS4_8identityES11_S1B_vS1C_EENS_8epilogue10collective18CollectiveEpilogueINS1E_23Sm100TmaWarpSpecializedILi4ELi2ELi32ELb1ELb0EEEJSI_NS5_IJNST_ISF_SC_EES1J_EEESJ_SK_SJ_SK_NS1E_6fusion15FusionCallbacksIS1I_NS1L_17LinearCombinationISJ_fSJ_fLNS_15FloatRoundStyleE2EEESI_S1K_JEEENS4_5SM1004TMEM4LOAD26SM100_TMEM_LOAD_16dp256b8xENS4_13SM90_TMA_LOADENS12_INS13_ILi3ELi4ELi3EEES16_NST_INS5_IJS17_SF_EEENS5_IJSF_SC_EEEEEEENS4_17SM75_U32x4_LDSM_NENS4_14SM90_TMA_STOREES20_NS4_17SM90_U32x4_STSM_NENS4_39AutoVectorizingCopyWithAssumedAlignmentILi128EEEEEEvvEEEEvNT_6ParamsE) ;  /* 0xffffff5c02587950 */ /* 0x000fea0003c3ffff */
        .weak           $__internal_1_$__cuda_sm10x_tcgen05_guardrail_trap_phase_invalid_during_alloc
        .type           $__internal_1_$__cuda_sm10x_tcgen05_guardrail_trap_phase_invalid_during_alloc,@function
        .size           $__internal_1_$__cuda_sm10x_tcgen05_guardrail_trap_phase_invalid_during_alloc,($__internal_2_$__cuda_sm10x_tcgen05_guardrail_trap_unallocated_columns_being_dealloced - $__internal_1_$__cuda_sm10x_tcgen05_guardrail_trap_phase_invalid_during_alloc)
$__internal_1_$__cuda_sm10x_tcgen05_guardrail_trap_phase_invalid_during_alloc:
[----:B------:R-:W-:Y:S05]  /*a2a0*/  BPT.TRAP 0x1 ;  /* 0x000000040000795c */ /* 0x000fea0000300000 */
[----:B------:R-:W-:-:S04]  /*a2b0*/  MOV R5, 0x0 ;  /* 0x0000000000057802 */ /* 0x000fc80000000f00 */
[----:B------:R-:W-:Y:S05]  /*a2c0*/  RET.REL.NODEC R4 `(_ZN7cutlass13device_kernelINS_4gemm6kernel13GemmUniversalIN4cute5tupleIJiiiiEEENS1_10collective13CollectiveMmaINS1_35MainloopSm100TmaUmmaWarpSpecializedILi4ELi2ELi4ENS5_IJNS4_1CILi2EEESB_NSA_ILi1EEEEEEEENS5_IJNSA_ILi64EEENSA_ILi256EEENSA_ILi32EEEEEENS_10bfloat16_tENS5_IJlSC_lEEESJ_SK_NS4_8TiledMMAINS4_8MMA_AtomIJNS4_20SM100_MMA_F16BF16_SSISJ_SJ_fLi64ELi256ELNS4_4UMMA5MajorE0ELSP_0ELNSO_7ScaleInE0ELSQ_0EEEEEENS4_6LayoutINS5_IJSC_SC_SC_EEENS5_IJNSA_ILi0EEESV_SV_EEEEENS5_IJNS4_10UnderscoreESY_SY_EEEEENS4_23SM90_TMA_LOAD_MULTICASTENS4_14ComposedLayoutINS4_7SwizzleILi2ELi4ELi3EEENS4_18smem_ptr_flag_bitsILi16EEENST_INS5_IJNSA_ILi8EEESH_EEENS5_IJSH_SC_EEEEEEEvNS4_8identityES11_S1B_vS1C_EENS_8epilogue10collective18CollectiveEpilogueINS1E_23Sm100TmaWarpSpecializedILi4ELi2ELi32ELb1ELb0EEEJSI_NS5_IJNST_ISF_SC_EES1J_EEESJ_SK_SJ_SK_NS1E_6fusion15FusionCallbacksIS1I_NS1L_17LinearCombinationISJ_fSJ_fLNS_15FloatRoundStyleE2EEESI_S1K_JEEENS4_5SM1004TMEM4LOAD26SM100_TMEM_LOAD_16dp256b8xENS4_13SM90_TMA_LOADENS12_INS13_ILi3ELi4ELi3EEES16_NST_INS5_IJS17_SF_EEENS5_IJSF_SC_EEEEEEENS4_17SM75_U32x4_LDSM_NENS4_14SM90_TMA_STOREES20_NS4_17SM90_U32x4_STSM_NENS4_39AutoVectorizingCopyWithAssumedAlignmentILi128EEEEEEvvEEEEvNT_6ParamsE) ;  /* 0xffffff5c044c7950 */ /* 0x000fea0003c3ffff */
        .weak           $__internal_2_$__cuda_sm10x_tcgen05_guardrail_trap_unallocated_columns_being_dealloced
        .type           $__internal_2_$__cuda_sm10x_tcgen05_guardrail_trap_unallocated_columns_being_dealloced,@function
        .size           $__internal_2_$__cuda_sm10x_tcgen05_guardrail_trap_unallocated_columns_being_dealloced,(.L_x_183 - $__internal_2_$__cuda_sm10x_tcgen05_guardrail_trap_unallocated_columns_being_dealloced)
$__internal_2_$__cuda_sm10x_tcgen05_guardrail_trap_unallocated_columns_being_dealloced:
[----:B------:R-:W-:Y:S05]  /*a2d0*/  BPT.TRAP 0x1 ;  /* 0x000000040000795c */ /* 0x000fea0000300000 */
[----:B------:R-:W-:-:S04]  /*a2e0*/  HFMA2 R3, -RZ, RZ, 0, 0 ;  /* 0x00000000ff037431 */ /* 0x000fc800000001ff */
[----:B------:R-:W-:Y:S05]  /*a2f0*/  RET.REL.NODEC R2 `(_ZN7cutlass13device_kernelINS_4gemm6kernel13GemmUniversalIN4cute5tupleIJiiiiEEENS1_10collective13CollectiveMmaINS1_35MainloopSm100TmaUmmaWarpSpecializedILi4ELi2ELi4ENS5_IJNS4_1CILi2EEESB_NSA_ILi1EEEEEEEENS5_IJNSA_ILi64EEENSA_ILi256EEENSA_ILi32EEEEEENS_10bfloat16_tENS5_IJlSC_lEEESJ_SK_NS4_8TiledMMAINS4_8MMA_AtomIJNS4_20SM100_MMA_F16BF16_SSISJ_SJ_fLi64ELi256ELNS4_4UMMA5MajorE0ELSP_0ELNSO_7ScaleInE0ELSQ_0EEEEEENS4_6LayoutINS5_IJSC_SC_SC_EEENS5_IJNSA_ILi0EEESV_SV_EEEEENS5_IJNS4_10UnderscoreESY_SY_EEEEENS4_23SM90_TMA_LOAD_MULTICASTENS4_14ComposedLayoutINS4_7SwizzleILi2ELi4ELi3EEENS4_18smem_ptr_flag_bitsILi16EEENST_INS5_IJNSA_ILi8EEESH_EEENS5_IJSH_SC_EEEEEEEvNS4_8identityES11_S1B_vS1C_EENS_8epilogue10collective18CollectiveEpilogueINS1E_23Sm100TmaWarpSpecializedILi4ELi2ELi32ELb1ELb0EEEJSI_NS5_IJNST_ISF_SC_EES1J_EEESJ_SK_SJ_SK_NS1E_6fusion15FusionCallbacksIS1I_NS1L_17LinearCombinationISJ_fSJ_fLNS_15FloatRoundStyleE2EEESI_S1K_JEEENS4_5SM1004TMEM4LOAD26SM100_TMEM_LOAD_16dp256b8xENS4_13SM90_TMA_LOADENS12_INS13_ILi3ELi4ELi3EEES16_NST_INS5_IJS17_SF_EEENS5_IJSF_SC_EEEEEEENS4_17SM75_U32x4_LDSM_NENS4_14SM90_TMA_STOREES20_NS4_17SM90_U32x4_STSM_NENS4_39AutoVectorizingCopyWithAssumedAlignmentILi128EEEEEEvvEEEEvNT_6ParamsE) ;  /* 0xffffff5c02407950 */ /* 0x000fea0003c3ffff */
.L_x_182:
[----:B------:R-:W-:-:S00]  /*a300*/  BRA `(.L_x_182) ;  /* 0xfffffffc00fc7947 */ /* 0x000fc0000383ffff */
[----:B------:R-:W-:-:S00]  /*a310*/  NOP ;  /* 0x0000000000007918 */ /* 0x000fc00000000000 */
        /* <DEDUP_REMOVED lines=14> */
.L_x_183:


//--------------------- .nv.global.init           --------------------------
	.section	.nv.global.init,"aw",@progbits
.nv.global.init:
	.type		$str$27,@object
	.size		$str$27,($str$28 - $str$27)
$str$27:
        /*0000*/ 	.byte	0x28, 0x61, 0x64, 0x64, 0x72, 0x65, 0x73, 0x73, 0x20, 0x26, 0x20, 0x6d, 0x61, 0x73, 0x6b, 0x29
        /*0010*/ 	.byte	0x20, 0x3d, 0x3d, 0x20, 0x30, 0x00
	.type		$str$28,@object
	.size		$str$28,($str$26 - $str$28)
$str$28:
        /*0016*/ 	.byte	0x2f, 0x74, 0x6d, 0x70, 0x2f, 0x63, 0x75, 0x74, 0x6c, 0x61, 0x73, 0x73, 0x5f, 0x73, 0x77, 0x65
        /*0026*/ 	.byte	0x65, 0x70, 0x5f, 0x73, 0x72, 0x63, 0x2f, 0x69, 0x6e, 0x63, 0x6c, 0x75, 0x64, 0x65, 0x2f, 0x63
        /*0036*/ 	.byte	0x75, 0x74, 0x65, 0x2f, 0x70, 0x6f, 0x69, 0x6e, 0x74, 0x65, 0x72, 0x5f, 0x66, 0x6c, 0x61, 0x67
        /*0046*/ 	.byte	0x67, 0x65, 0x64, 0x2e, 0x68, 0x70, 0x70, 0x00
	.type		$str$26,@object
	.size		$str$26,($str$25 - $str$26)
$str$26:
        /*004e*/ 	.byte	0x2f, 0x74, 0x6d, 0x70, 0x2f, 0x63, 0x75, 0x74, 0x6c, 0x61, 0x73, 0x73, 0x5f, 0x73, 0x77, 0x65
        /*005e*/ 	.byte	0x65, 0x70, 0x5f, 0x73, 0x72, 0x63, 0x2f, 0x69, 0x6e, 0x63, 0x6c, 0x75, 0x64, 0x65, 0x2f, 0x63
        /*006e*/ 	.byte	0x75, 0x74, 0x65, 0x2f, 0x61, 0x74, 0x6f, 0x6d, 0x2f, 0x63, 0x6f, 0x70, 0x79, 0x5f, 0x74, 0x72
        /*007e*/ 	.byte	0x61, 0x69, 0x74, 0x73, 0x5f, 0x73, 0x6d, 0x31, 0x30, 0x30, 0x2e, 0x68, 0x70, 0x70, 0x00
	.type		$str$25,@object
	.size		$str$25,(__unnamed_1 - $str$25)
$str$25:
        /*008d*/ 	.byte	0x28, 0x28, 0x75, 0x69, 0x6e, 0x74, 0x33, 0x32, 0x5f, 0x74, 0x28, 0x74, 0x68, 0x72, 0x65, 0x61
        /*009d*/ 	.byte	0x64, 0x49, 0x64, 0x78, 0x2e, 0x78, 0x29, 0x20, 0x2f, 0x20, 0x33, 0x32, 0x29, 0x20, 0x25, 0x20
        /*00ad*/ 	.byte	0x34, 0x29, 0x20, 0x3d, 0x3d, 0x20, 0x28, 0x28, 0x28, 0x74, 0x6d, 0x65, 0x6d, 0x5f, 0x61, 0x64
        /*00bd*/ 	.byte	0x64, 0x72, 0x20, 0x3e, 0x3e, 0x20, 0x31, 0x36, 0x29, 0x20, 0x2f, 0x20, 0x33, 0x32, 0x29, 0x20
        /*00cd*/ 	.byte	0x25, 0x20, 0x34, 0x29, 0x00
	.type		__unnamed_1,@object
	.size		__unnamed_1,(__unnamed_2 - __unnamed_1)
__unnamed_1:
        /*00d2*/ 	.byte	0x61, 0x75, 0x74, 0x6f, 0x20, 0x63, 0x75, 0x74, 0x65, 0x3a, 0x3a, 0x61, 0x73, 0x5f, 0x70, 0x6f
        /* <DEDUP_REMOVED lines=24> */
        /*0262*/ 	.byte	0x30, 0x39, 0x36, 0x3e, 0x3e, 0x3e, 0x3e, 0x5d, 0x00
	.type		__unnamed_2,@object
	.size		__unnamed_2,(.L_2 - __unnamed_2)
__unnamed_2:
        /* <DEDUP_REMOVED lines=46> */
        /*054b*/ 	.byte	0x75, 0x74, 0x65, 0x3a, 0x3a, 0x43, 0x3c, 0x30, 0x3e, 0x3e, 0x3e, 0x3e, 0x5d, 0x00
.L_2:


//--------------------- .nv.shared._ZN7cutlass13device_kernelINS_4gemm6kernel13GemmUniversalIN4cute5tupleIJiiiiEEENS1_10collective13CollectiveMmaINS1_35MainloopSm100TmaUmmaWarpSpecializedILi4ELi2ELi4ENS5_IJNS4_1CILi2EEESB_NSA_ILi1EEEEEEEENS5_IJNSA_ILi64EEENSA_ILi256EEENSA_ILi32EEEEEENS_10bfloat16_tENS5_IJlSC_lEEESJ_SK_NS4_8TiledMMAINS4_8MMA_AtomIJNS4_20SM100_MMA_F16BF16_SSISJ_SJ_fLi64ELi256ELNS4_4UMMA5MajorE0ELSP_0ELNSO_7ScaleInE0ELSQ_0EEEEEENS4_6LayoutINS5_IJSC_SC_SC_EEENS5_IJNSA_ILi0EEESV_SV_EEEEENS5_IJNS4_10UnderscoreESY_SY_EEEEENS4_23SM90_TMA_LOAD_MULTICASTENS4_14ComposedLayoutINS4_7SwizzleILi2ELi4ELi3EEENS4_18smem_ptr_flag_bitsILi16EEENST_INS5_IJNSA_ILi8EEESH_EEENS5_IJSH_SC_EEEEEEEvNS4_8identityES11_S1B_vS1C_EENS_8epilogue10collective18CollectiveEpilogueINS1E_23Sm100TmaWarpSpecializedILi4ELi2ELi32ELb1ELb0EEEJSI_NS5_IJNST_ISF_SC_EES1J_EEESJ_SK_SJ_SK_NS1E_6fusion15FusionCallbacksIS1I_NS1L_17LinearCombinationISJ_fSJ_fLNS_15FloatRoundStyleE2EEESI_S1K_JEEENS4_5SM1004TMEM4LOAD26SM100_TMEM_LOAD_16dp256b8xENS4_13SM90_TMA_LOADENS12_INS13_ILi3ELi4ELi3EEES16_NST_INS5_IJS17_SF_EEENS5_IJSF_SC_EEEEEEENS4_17SM75_U32x4_LDSM_NENS4_14SM90_TMA_STOREES20_NS4_17SM90_U32x4_STSM_NENS4_39AutoVectorizingCopyWithAssumedAlignmentILi128EEEEEEvvEEEEvNT_6ParamsE --------------------------
	.section	.nv.shared._ZN7cutlass13device_kernelINS_4gemm6kernel13GemmUniversalIN4cute5tupleIJiiiiEEENS1_10collective13CollectiveMmaINS1_35MainloopSm100TmaUmmaWarpSpecializedILi4ELi2ELi4ENS5_IJNS4_1CILi2EEESB_NSA_ILi1EEEEEEEENS5_IJNSA_ILi64EEENSA_ILi256EEENSA_ILi32EEEEEENS_10bfloat16_tENS5_IJlSC_lEEESJ_SK_NS4_8TiledMMAINS4_8MMA_AtomIJNS4_20SM100_MMA_F16BF16_SSISJ_SJ_fLi64ELi256ELNS4_4UMMA5MajorE0ELSP_0ELNSO_7ScaleInE0ELSQ_0EEEEEENS4_6LayoutINS5_IJSC_SC_SC_EEENS5_IJNSA_ILi0EEESV_SV_EEEEENS5_IJNS4_10UnderscoreESY_SY_EEEEENS4_23SM90_TMA_LOAD_MULTICASTENS4_14ComposedLayoutINS4_7SwizzleILi2ELi4ELi3EEENS4_18smem_ptr_flag_bitsILi16EEENST_INS5_IJNSA_ILi8EEESH_EEENS5_IJSH_SC_EEEEEEEvNS4_8identityES11_S1B_vS1C_EENS_8epilogue10collective18CollectiveEpilogueINS1E_23Sm100TmaWarpSpecializedILi4ELi2ELi32ELb1ELb0EEEJSI_NS5_IJNST_ISF_SC_EES1J_EEESJ_SK_SJ_SK_NS1E_6fusion15FusionCallbacksIS1I_NS1L_17LinearCombinationISJ_fSJ_fLNS_15FloatRoundStyleE2EEESI_S1K_JEEENS4_5SM1004TMEM4LOAD26SM100_TMEM_LOAD_16dp256b8xENS4_13SM90_TMA_LOADENS12_INS13_ILi3ELi4ELi3EEES16_NST_INS5_IJS17_SF_EEENS5_IJSF_SC_EEEEEEENS4_17SM75_U32x4_LDSM_NENS4_14SM90_TMA_STOREES20_NS4_17SM90_U32x4_STSM_NENS4_39AutoVectorizingCopyWithAssumedAlignmentILi128EEEEEEvvEEEEvNT_6ParamsE,"aw",@nobits
	.sectionflags	@""
	.align	16
	.zero		1024


//--------------------- .nv.shared.reserved.0     --------------------------
	.section	.nv.shared.reserved.0,"aw",@nobits
	.weak		__nv_reservedSMEM_offset_0_alias
	.size		__nv_reservedSMEM_offset_0_alias, 0, 64
	.other		__nv_reservedSMEM_offset_0_alias,@"STO_CUDA_RESERVED_SHARED STV_DEFAULT"
__nv_reservedSMEM_offset_0_alias:
	.zero		0
.nv.shared.reserved.0:
	.zero		64
	.weak		__nv_reservedSMEM_tcgen05_partition
	.type		__nv_reservedSMEM_tcgen05_partition,@object
	.size		__nv_reservedSMEM_tcgen05_partition,(.L_0 - __nv_reservedSMEM_tcgen05_partition)
__nv_reservedSMEM_tcgen05_partition:
	.zero		32
.L_0:


//--------------------- .nv.global                --------------------------
	.section	.nv.global,"aw",@nobits
.nv.global:
	.type		_ZN39_INTERNAL_beae5fad_4_k_cu_271062c6_94244cute1_E,@object
	.size		_ZN39_INTERNAL_beae5fad_4_k_cu_271062c6_94244cute1_E,(_ZN39_INTERNAL_beae5fad_4_k_cu_271062c6_94244cuda3std3__45__cpo6cbeginE - _ZN39_INTERNAL_beae5fad_4_k_cu_271062c6_94244cute1_E)
_ZN39_INTERNAL_beae5fad_4_k_cu_271062c6_94244cute1_E:
	.zero		1
	.type		_ZN39_INTERNAL_beae5fad_4_k_cu_271062c6_94244cuda3std3__45__cpo6cbeginE,@object
	.size		_ZN39_INTERNAL_beae5fad_4_k_cu_271062c6_94244cuda3std3__45__cpo6cbeginE,(_ZN39_INTERNAL_beae5fad_4_k_cu_271062c6_94244cuda3std3__48in_placeE - _ZN39_INTERNAL_beae5fad_4_k_cu_271062c6_94244cuda3std3__45__cpo6cbeginE)
_ZN39_INTERNAL_beae5fad_4_k_cu_271062c6_94244cuda3std3__45__cpo6cbeginE:
	.zero		1
	.type		_ZN39_INTERNAL_beae5fad_4_k_cu_271062c6_94244cuda3std3__48in_placeE,@object
	.size		_ZN39_INTERNAL_beae5fad_4_k_cu_271062c6_94244cuda3std3__48in_placeE,(_ZN39_INTERNAL_beae5fad_4_k_cu_271062c6_94244cuda3std6ranges3__45__cpo9iter_moveE - _ZN39_INTERNAL_beae5fad_4_k_cu_271062c6_94244cuda3std3__48in_placeE)
_ZN39_INTERNAL_beae5fad_4_k_cu_271062c6_94244cuda3std3__48in_placeE:
	.zero		1
	.type		_ZN39_INTERNAL_beae5fad_4_k_cu_271062c6_94244cuda3std6ranges3__45__cpo9iter_moveE,@object
	.size		_ZN39_INTERNAL_beae5fad_4_k_cu_271062c6_94244cuda3std6ranges3__45__cpo9iter_moveE,(_ZN39_INTERNAL_beae5fad_4_k_cu_271062c6_94244cuda3std3__45__cpo5beginE - _ZN39_INTERNAL_beae5fad_4_k_cu_271062c6_94244cuda3std6ranges3__45__cpo9iter_moveE)
_ZN39_INTERNAL_beae5fad_4_k_cu_271062c6_94244cuda3std6ranges3__45__cpo9iter_moveE:
	.zero		1
	.type		_ZN39_INTERNAL_beae5fad_4_k_cu_271062c6_94244cuda3std3__45__cpo5beginE,@object
	.size		_ZN39_INTERNAL_beae5fad_4_k_cu_271062c6_94244cuda3std3__45__cpo5beginE,(_ZN39_INTERNAL_beae5fad_4_k_cu_271062c6_94244cuda3std3__441_GLOBAL__N__beae5fad_4_k_cu_271062c6_94246ignoreE - _ZN39_INTERNAL_beae5fad_4_k_cu_271062c6_94244cuda3std3__45__cpo5beginE)
_ZN39_INTERNAL_beae5fad_4_k_cu_271062c6_94244cuda3std3__45__cpo5beginE:
	.zero		1
	.type		_ZN39_INTERNAL_beae5fad_4_k_cu_271062c6_94244cuda3std3__441_GLOBAL__N__beae5fad_4_k_cu_271062c6_94246ignoreE,@object
	.size		_ZN39_INTERNAL_beae5fad_4_k_cu_271062c6_94244cuda3std3__441_GLOBAL__N__beae5fad_4_k_cu_271062c6_94246ignoreE,(_ZN39_INTERNAL_beae5fad_4_k_cu_271062c6_94244cute7productE - _ZN39_INTERNAL_beae5fad_4_k_cu_271062c6_94244cuda3std3__441_GLOBAL__N__beae5fad_4_k_cu_271062c6_94246ignoreE)
_ZN39_INTERNAL_beae5fad_4_k_cu_271062c6_94244cuda3std3__441_GLOBAL__N__beae5fad_4_k_cu_271062c6_94246ignoreE:
	.zero		1
	.type		_ZN39_INTERNAL_beae5fad_4_k_cu_271062c6_94244cute7productE,@object
	.size		_ZN39_INTERNAL_beae5fad_4_k_cu_271062c6_94244cute7productE,(_ZN39_INTERNAL_beae5fad_4_k_cu_271062c6_94244cuda3std3__45__cpo3endE - _ZN39_INTERNAL_beae5fad_4_k_cu_271062c6_94244cute7productE)
_ZN39_INTERNAL_beae5fad_4_k_cu_271062c6_94244cute7productE:
	.zero		1
	.type		_ZN39_INTERNAL_beae5fad_4_k_cu_271062c6_94244cuda3std3__45__cpo3endE,@object
	.size		_ZN39_INTERNAL_beae5fad_4_k_cu_271062c6_94244cuda3std3__45__cpo3endE,(_ZN39_INTERNAL_beae5fad_4_k_cu_271062c6_94244cuda3std3__419piecewise_constructE - _ZN39_INTERNAL_beae5fad_4_k_cu_271062c6_94244cuda3std3__45__cpo3endE)
_ZN39_INTERNAL_beae5fad_4_k_cu_271062c6_94244cuda3std3__45__cpo3endE:
	.zero		1
	.type		_ZN39_INTERNAL_beae5fad_4_k_cu_271062c6_94244cuda3std3__419piecewise_constructE,@object
	.size		_ZN39_INTERNAL_beae5fad_4_k_cu_271062c6_94244cuda3std3__419piecewise_constructE,(_ZN39_INTERNAL_beae5fad_4_k_cu_271062c6_94244cuda3std3__45__cpo4cendE - _ZN39_INTERNAL_beae5fad_4_k_cu_271062c6_94244cuda3std3__419piecewise_constructE)
_ZN39_INTERNAL_beae5fad_4_k_cu_271062c6_94244cuda3std3__419piecewise_constructE:
	.zero		1
	.type		_ZN39_INTERNAL_beae5fad_4_k_cu_271062c6_94244cuda3std3__45__cpo4cendE,@object
	.size		_ZN39_INTERNAL_beae5fad_4_k_cu_271062c6_94244cuda3std3__45__cpo4cendE,(_ZN39_INTERNAL_beae5fad_4_k_cu_271062c6_94244cuda3std6ranges3__45__cpo4swapE - _ZN39_INTERNAL_beae5fad_4_k_cu_271062c6_94244cuda3std3__45__cpo4cendE)
_ZN39_INTERNAL_beae5fad_4_k_cu_271062c6_94244cuda3std3__45__cpo4cendE:
	.zero		1
	.type		_ZN39_INTERNAL_beae5fad_4_k_cu_271062c6_94244cuda3std6ranges3__45__cpo4swapE,@object
	.size		_ZN39_INTERNAL_beae5fad_4_k_cu_271062c6_94244cuda3std6ranges3__45__cpo4swapE,(.L_10 - _ZN39_INTERNAL_beae5fad_4_k_cu_271062c6_94244cuda3std6ranges3__45__cpo4swapE)
_ZN39_INTERNAL_beae5fad_4_k_cu_271062c6_94244cuda3std6ranges3__45__cpo4swapE:
	.zero		1
.L_10:


//--------------------- .nv.constant0._ZN7cutlass13device_kernelINS_4gemm6kernel13GemmUniversalIN4cute5tupleIJiiiiEEENS1_10collective13CollectiveMmaINS1_35MainloopSm100TmaUmmaWarpSpecializedILi4ELi2ELi4ENS5_IJNS4_1CILi2EEESB_NSA_ILi1EEEEEEEENS5_IJNSA_ILi64EEENSA_ILi256EEENSA_ILi32EEEEEENS_10bfloat16_tENS5_IJlSC_lEEESJ_SK_NS4_8TiledMMAINS4_8MMA_AtomIJNS4_20SM100_MMA_F16BF16_SSISJ_SJ_fLi64ELi256ELNS4_4UMMA5MajorE0ELSP_0ELNSO_7ScaleInE0ELSQ_0EEEEEENS4_6LayoutINS5_IJSC_SC_SC_EEENS5_IJNSA_ILi0EEESV_SV_EEEEENS5_IJNS4_10UnderscoreESY_SY_EEEEENS4_23SM90_TMA_LOAD_MULTICASTENS4_14ComposedLayoutINS4_7SwizzleILi2ELi4ELi3EEENS4_18smem_ptr_flag_bitsILi16EEENST_INS5_IJNSA_ILi8EEESH_EEENS5_IJSH_SC_EEEEEEEvNS4_8identityES11_S1B_vS1C_EENS_8epilogue10collective18CollectiveEpilogueINS1E_23Sm100TmaWarpSpecializedILi4ELi2ELi32ELb1ELb0EEEJSI_NS5_IJNST_ISF_SC_EES1J_EEESJ_SK_SJ_SK_NS1E_6fusion15FusionCallbacksIS1I_NS1L_17LinearCombinationISJ_fSJ_fLNS_15FloatRoundStyleE2EEESI_S1K_JEEENS4_5SM1004TMEM4LOAD26SM100_TMEM_LOAD_16dp256b8xENS4_13SM90_TMA_LOADENS12_INS13_ILi3ELi4ELi3EEES16_NST_INS5_IJS17_SF_EEENS5_IJSF_SC_EEEEEEENS4_17SM75_U32x4_LDSM_NENS4_14SM90_TMA_STOREES20_NS4_17SM90_U32x4_STSM_NENS4_39AutoVectorizingCopyWithAssumedAlignmentILi128EEEEEEvvEEEEvNT_6ParamsE --------------------------
	.section	.nv.constant0._ZN7cutlass13device_kernelINS_4gemm6kernel13GemmUniversalIN4cute5tupleIJiiiiEEENS1_10collective13CollectiveMmaINS1_35MainloopSm100TmaUmmaWarpSpecializedILi4ELi2ELi4ENS5_IJNS4_1CILi2EEESB_NSA_ILi1EEEEEEEENS5_IJNSA_ILi64EEENSA_ILi256EEENSA_ILi32EEEEEENS_10bfloat16_tENS5_IJlSC_lEEESJ_SK_NS4_8TiledMMAINS4_8MMA_AtomIJNS4_20SM100_MMA_F16BF16_SSISJ_SJ_fLi64ELi256ELNS4_4UMMA5MajorE0ELSP_0ELNSO_7ScaleInE0ELSQ_0EEEEEENS4_6LayoutINS5_IJSC_SC_SC_EEENS5_IJNSA_ILi0EEESV_SV_EEEEENS5_IJNS4_10UnderscoreESY_SY_EEEEENS4_23SM90_TMA_LOAD_MULTICASTENS4_14ComposedLayoutINS4_7SwizzleILi2ELi4ELi3EEENS4_18smem_ptr_flag_bitsILi16EEENST_INS5_IJNSA_ILi8EEESH_EEENS5_IJSH_SC_EEEEEEEvNS4_8identityES11_S1B_vS1C_EENS_8epilogue10collective18CollectiveEpilogueINS1E_23Sm100TmaWarpSpecializedILi4ELi2ELi32ELb1ELb0EEEJSI_NS5_IJNST_ISF_SC_EES1J_EEESJ_SK_SJ_SK_NS1E_6fusion15FusionCallbacksIS1I_NS1L_17LinearCombinationISJ_fSJ_fLNS_15FloatRoundStyleE2EEESI_S1K_JEEENS4_5SM1004TMEM4LOAD26SM100_TMEM_LOAD_16dp256b8xENS4_13SM90_TMA_LOADENS12_INS13_ILi3ELi4ELi3EEES16_NST_INS5_IJS17_SF_EEENS5_IJSF_SC_EEEEEEENS4_17SM75_U32x4_LDSM_NENS4_14SM90_TMA_STOREES20_NS4_17SM90_U32x4_STSM_NENS4_39AutoVectorizingCopyWithAssumedAlignmentILi128EEEEEEvvEEEEvNT_6ParamsE,"a",@progbits
	.sectionflags	@""
	.align	4
.nv.constant0._ZN7cutlass13device_kernelINS_4gemm6kernel13GemmUniversalIN4cute5tupleIJiiiiEEENS1_10collective13CollectiveMmaINS1_35MainloopSm100TmaUmmaWarpSpecializedILi4ELi2ELi4ENS5_IJNS4_1CILi2EEESB_NSA_ILi1EEEEEEEENS5_IJNSA_ILi64EEENSA_ILi256EEENSA_ILi32EEEEEENS_10bfloat16_tENS5_IJlSC_lEEESJ_SK_NS4_8TiledMMAINS4_8MMA_AtomIJNS4_20SM100_MMA_F16BF16_SSISJ_SJ_fLi64ELi256ELNS4_4UMMA5MajorE0ELSP_0ELNSO_7ScaleInE0ELSQ_0EEEEEENS4_6LayoutINS5_IJSC_SC_SC_EEENS5_IJNSA_ILi0EEESV_SV_EEEEENS5_IJNS4_10UnderscoreESY_SY_EEEEENS4_23SM90_TMA_LOAD_MULTICASTENS4_14ComposedLayoutINS4_7SwizzleILi2ELi4ELi3EEENS4_18smem_ptr_flag_bitsILi16EEENST_INS5_IJNSA_ILi8EEESH_EEENS5_IJSH_SC_EEEEEEEvNS4_8identityES11_S1B_vS1C_EENS_8epilogue10collective18CollectiveEpilogueINS1E_23Sm100TmaWarpSpecializedILi4ELi2ELi32ELb1ELb0EEEJSI_NS5_IJNST_ISF_SC_EES1J_EEESJ_SK_SJ_SK_NS1E_6fusion15FusionCallbacksIS1I_NS1L_17LinearCombinationISJ_fSJ_fLNS_15FloatRoundStyleE2EEESI_S1K_JEEENS4_5SM1004TMEM4LOAD26SM100_TMEM_LOAD_16dp256b8xENS4_13SM90_TMA_LOADENS12_INS13_ILi3ELi4ELi3EEES16_NST_INS5_IJS17_SF_EEENS5_IJSF_SC_EEEEEEENS4_17SM75_U32x4_LDSM_NENS4_14SM90_TMA_STOREES20_NS4_17SM90_U32x4_STSM_NENS4_39AutoVectorizingCopyWithAssumedAlignmentILi128EEEEEEvvEEEEvNT_6ParamsE:
	.zero		2944


//--------------------- SYMBOLS --------------------------

	.type		.nv.reservedSmem.offset0,@object
	.size		.nv.reservedSmem.offset0,0x4
	.type		.nv.reservedSmem.cap,@object
	.size		.nv.reservedSmem.cap,0x4
	.type		__assertfail,@function
